	.target	sm_100a

	.elftype	@"ET_EXEC"


//--------------------- .note.nv.tkinfo           --------------------------
	.section	.note.nv.tkinfo,"",@"SHT_NOTE"
	.sectionflags	@"SHF_NOTE_NV_TKINFO"
	.tkinfo
        /*0018*/ 	.word	0x00000002
        /*0030*/ 	.string	""
        /*0030*/ 	.string	"ptxas"
        /*0030*/ 	.string	"Cuda compilation tools, release 13.0, V13.0.88"
        /*0030*/ 	.string	"Build cuda_13.0.r13.0/compiler.36424714_0"
        /*0030*/ 	.string	"-arch sm_100a -m 64 "



//--------------------- .note.nv.cuinfo           --------------------------
	.section	.note.nv.cuinfo,"",@"SHT_NOTE"
	.sectionflags	@"SHF_NOTE_NV_CUINFO"
        /*0018*/ 	.short	0x0002
        /*001a*/ 	.short	0x0064
        /*001c*/ 	.short	0x0082
	.zero		2


//--------------------- .nv.info                  --------------------------
	.section	.nv.info,"",@"SHT_CUDA_INFO"
	.align	4


	//----- nvinfo : EIATTR_REGCOUNT
	.align		4
        /*0000*/ 	.byte	0x04, 0x2f
        /*0002*/ 	.short	(.L_12 - .L_11)
	.align		4
.L_11:
        /*0004*/ 	.word	index@(_ZN7cutlass13device_kernelIN5flash11enable_sm90INS1_16FlashAttnFwdSm90INS1_25CollectiveMainloopFwdSm90ILi2EN4cute5tupleIJNS5_1CILi1EEES8_S8_EEENS6_IJNS7_ILi192EEENS7_ILi128EEENS7_ILi96EEEEEELi96ENS_6half_tEfNS_4arch4Sm90ELb1ELb0ELb1ELb1ELb1ELb1ELb0ELb0ELb1ELb1ELb1ELb0EEENS1_21CollectiveEpilogueFwdINS6_IJSA_SC_SB_EEES9_SE_SG_Li384ELb1ELb1ELb1ELb0EEENS1_36VarlenDynamicPersistentTileSchedulerILi192ELi128ELi384ELi128ELb1ELb1ELb1ELb1ELb1ELb1EEEEEEEEEvNT_6ParamsE)
        /*0008*/ 	.word	0x00000004


	//----- nvinfo : EIATTR_FRAME_SIZE
	.align		4
.L_12:
        /*000c*/ 	.byte	0x04, 0x11
        /*000e*/ 	.short	(.L_14 - .L_13)
	.align		4
.L_13:
        /*0010*/ 	.word	index@(_ZN7cutlass13device_kernelIN5flash11enable_sm90INS1_16FlashAttnFwdSm90INS1_25CollectiveMainloopFwdSm90ILi2EN4cute5tupleIJNS5_1CILi1EEES8_S8_EEENS6_IJNS7_ILi192EEENS7_ILi128EEENS7_ILi96EEEEEELi96ENS_6half_tEfNS_4arch4Sm90ELb1ELb0ELb1ELb1ELb1ELb1ELb0ELb0ELb1ELb1ELb1ELb0EEENS1_21CollectiveEpilogueFwdINS6_IJSA_SC_SB_EEES9_SE_SG_Li384ELb1ELb1ELb1ELb0EEENS1_36VarlenDynamicPersistentTileSchedulerILi192ELi128ELi384ELi128ELb1ELb1ELb1ELb1ELb1ELb1EEEEEEEEEvNT_6ParamsE)
        /*0014*/ 	.word	0x00000000


	//----- nvinfo : EIATTR_REGCOUNT
	.align		4
.L_14:
        /*0018*/ 	.byte	0x04, 0x2f
        /*001a*/ 	.short	(.L_16 - .L_15)
	.align		4
.L_15:
        /*001c*/ 	.word	index@(_ZN7cutlass13device_kernelIN5flash11enable_sm90INS1_16FlashAttnFwdSm90INS1_25CollectiveMainloopFwdSm90ILi2EN4cute5tupleIJNS5_1CILi1EEES8_S8_EEENS6_IJNS7_ILi192EEENS7_ILi128EEENS7_ILi96EEEEEELi96ENS_6half_tEfNS_4arch4Sm90ELb1ELb0ELb1ELb1ELb1ELb0ELb0ELb0ELb1ELb1ELb1ELb0EEENS1_21CollectiveEpilogueFwdINS6_IJSA_SC_SB_EEES9_SE_SG_Li384ELb1ELb1ELb1ELb0EEENS1_36VarlenDynamicPersistentTileSchedulerILi192ELi128ELi384ELi128ELb1ELb1ELb1ELb1ELb1ELb1EEEEEEEEEvNT_6ParamsE)
        /*0020*/ 	.word	0x00000004


	//----- nvinfo : EIATTR_FRAME_SIZE
	.align		4
.L_16:
        /*0024*/ 	.byte	0x04, 0x11
        /*0026*/ 	.short	(.L_18 - .L_17)
	.align		4
.L_17:
        /*0028*/ 	.word	index@(_ZN7cutlass13device_kernelIN5flash11enable_sm90INS1_16FlashAttnFwdSm90INS1_25CollectiveMainloopFwdSm90ILi2EN4cute5tupleIJNS5_1CILi1EEES8_S8_EEENS6_IJNS7_ILi192EEENS7_ILi128EEENS7_ILi96EEEEEELi96ENS_6half_tEfNS_4arch4Sm90ELb1ELb0ELb1ELb1ELb1ELb0ELb0ELb0ELb1ELb1ELb1ELb0EEENS1_21CollectiveEpilogueFwdINS6_IJSA_SC_SB_EEES9_SE_SG_Li384ELb1ELb1ELb1ELb0EEENS1_36VarlenDynamicPersistentTileSchedulerILi192ELi128ELi384ELi128ELb1ELb1ELb1ELb1ELb1ELb1EEEEEEEEEvNT_6ParamsE)
        /*002c*/ 	.word	0x00000000


	//----- nvinfo : EIATTR_REGCOUNT
	.align		4
.L_18:
        /*0030*/ 	.byte	0x04, 0x2f
        /*0032*/ 	.short	(.L_20 - .L_19)
	.align		4
.L_19:
        /*0034*/ 	.word	index@(_ZN7cutlass13device_kernelIN5flash11enable_sm90INS1_16FlashAttnFwdSm90INS1_25CollectiveMainloopFwdSm90ILi2EN4cute5tupleIJNS5_1CILi1EEES8_S8_EEENS6_IJNS7_ILi192EEENS7_ILi128EEENS7_ILi96EEEEEELi96ENS_6half_tEfNS_4arch4Sm90ELb1ELb0ELb1ELb0ELb1ELb0ELb0ELb0ELb1ELb1ELb1ELb0EEENS1_21CollectiveEpilogueFwdINS6_IJSA_SC_SB_EEES9_SE_SG_Li384ELb0ELb1ELb1ELb0EEENS1_19SingleTileSchedulerILb0ELb1ELb1ELi192EEEEEEEEEvNT_6ParamsE)
        /*0038*/ 	.word	0x00000004


	//----- nvinfo : EIATTR_FRAME_SIZE
	.align		4
.L_20:
        /*003c*/ 	.byte	0x04, 0x11
        /*003e*/ 	.short	(.L_22 - .L_21)
	.align		4
.L_21:
        /*0040*/ 	.word	index@(_ZN7cutlass13device_kernelIN5flash11enable_sm90INS1_16FlashAttnFwdSm90INS1_25CollectiveMainloopFwdSm90ILi2EN4cute5tupleIJNS5_1CILi1EEES8_S8_EEENS6_IJNS7_ILi192EEENS7_ILi128EEENS7_ILi96EEEEEELi96ENS_6half_tEfNS_4arch4Sm90ELb1ELb0ELb1ELb0ELb1ELb0ELb0ELb0ELb1ELb1ELb1ELb0EEENS1_21CollectiveEpilogueFwdINS6_IJSA_SC_SB_EEES9_SE_SG_Li384ELb0ELb1ELb1ELb0EEENS1_19SingleTileSchedulerILb0ELb1ELb1ELi192EEEEEEEEEvNT_6ParamsE)
        /*0044*/ 	.word	0x00000000


	//----- nvinfo : EIATTR_REGCOUNT
	.align		4
.L_22:
        /*0048*/ 	.byte	0x04, 0x2f
        /*004a*/ 	.short	(.L_24 - .L_23)
	.align		4
.L_23:
        /*004c*/ 	.word	index@(_ZN7cutlass13device_kernelIN5flash11enable_sm90INS1_16FlashAttnFwdSm90INS1_25CollectiveMainloopFwdSm90ILi2EN4cute5tupleIJNS5_1CILi1EEES8_S8_EEENS6_IJNS7_ILi192EEENS7_ILi128EEENS7_ILi96EEEEEELi96ENS_6half_tEfNS_4arch4Sm90ELb0ELb1ELb1ELb1ELb1ELb1ELb0ELb0ELb1ELb1ELb1ELb0EEENS1_21CollectiveEpilogueFwdINS6_IJSA_SC_SB_EEES9_SE_SG_Li384ELb1ELb1ELb1ELb0EEENS1_36VarlenDynamicPersistentTileSchedulerILi192ELi128ELi384ELi128ELb1ELb1ELb1ELb1ELb0ELb1EEEEEEEEEvNT_6ParamsE)
        /*0050*/ 	.word	0x00000004


	//----- nvinfo : EIATTR_FRAME_SIZE
	.align		4
.L_24:
        /*0054*/ 	.byte	0x04, 0x11
        /*0056*/ 	.short	(.L_26 - .L_25)
	.align		4
.L_25:
        /*0058*/ 	.word	index@(_ZN7cutlass13device_kernelIN5flash11enable_sm90INS1_16FlashAttnFwdSm90INS1_25CollectiveMainloopFwdSm90ILi2EN4cute5tupleIJNS5_1CILi1EEES8_S8_EEENS6_IJNS7_ILi192EEENS7_ILi128EEENS7_ILi96EEEEEELi96ENS_6half_tEfNS_4arch4Sm90ELb0ELb1ELb1ELb1ELb1ELb1ELb0ELb0ELb1ELb1ELb1ELb0EEENS1_21CollectiveEpilogueFwdINS6_IJSA_SC_SB_EEES9_SE_SG_Li384ELb1ELb1ELb1ELb0EEENS1_36VarlenDynamicPersistentTileSchedulerILi192ELi128ELi384ELi128ELb1ELb1ELb1ELb1ELb0ELb1EEEEEEEEEvNT_6ParamsE)
        /*005c*/ 	.word	0x00000000


	//----- nvinfo : EIATTR_REGCOUNT
	.align		4
.L_26:
        /*0060*/ 	.byte	0x04, 0x2f
        /*0062*/ 	.short	(.L_28 - .L_27)
	.align		4
.L_27:
        /*0064*/ 	.word	index@(_ZN7cutlass13device_kernelIN5flash11enable_sm90INS1_16FlashAttnFwdSm90INS1_25CollectiveMainloopFwdSm90ILi2EN4cute5tupleIJNS5_1CILi1EEES8_S8_EEENS6_IJNS7_ILi192EEENS7_ILi128EEENS7_ILi96EEEEEELi96ENS_6half_tEfNS_4arch4Sm90ELb0ELb1ELb1ELb1ELb1ELb0ELb0ELb0ELb1ELb1ELb1ELb0EEENS1_21CollectiveEpilogueFwdINS6_IJSA_SC_SB_EEES9_SE_SG_Li384ELb1ELb1ELb1ELb0EEENS1_36VarlenDynamicPersistentTileSchedulerILi192ELi128ELi384ELi128ELb1ELb1ELb1ELb1ELb0ELb1EEEEEEEEEvNT_6ParamsE)
        /*0068*/ 	.word	0x00000004


	//----- nvinfo : EIATTR_FRAME_SIZE
	.align		4
.L_28:
        /*006c*/ 	.byte	0x04, 0x11
        /*006e*/ 	.short	(.L_30 - .L_29)
	.align		4
.L_29:
        /*0070*/ 	.word	index@(_ZN7cutlass13device_kernelIN5flash11enable_sm90INS1_16FlashAttnFwdSm90INS1_25CollectiveMainloopFwdSm90ILi2EN4cute5tupleIJNS5_1CILi1EEES8_S8_EEENS6_IJNS7_ILi192EEENS7_ILi128EEENS7_ILi96EEEEEELi96ENS_6half_tEfNS_4arch4Sm90ELb0ELb1ELb1ELb1ELb1ELb0ELb0ELb0ELb1ELb1ELb1ELb0EEENS1_21CollectiveEpilogueFwdINS6_IJSA_SC_SB_EEES9_SE_SG_Li384ELb1ELb1ELb1ELb0EEENS1_36VarlenDynamicPersistentTileSchedulerILi192ELi128ELi384ELi128ELb1ELb1ELb1ELb1ELb0ELb1EEEEEEEEEvNT_6ParamsE)
        /*0074*/ 	.word	0x00000000


	//----- nvinfo : EIATTR_REGCOUNT
	.align		4
.L_30:
        /*0078*/ 	.byte	0x04, 0x2f
        /*007a*/ 	.short	(.L_32 - .L_31)
	.align		4
.L_31:
        /*007c*/ 	.word	index@(_ZN7cutlass13device_kernelIN5flash11enable_sm90INS1_16FlashAttnFwdSm90INS1_25CollectiveMainloopFwdSm90ILi2EN4cute5tupleIJNS5_1CILi1EEES8_S8_EEENS6_IJNS7_ILi192EEENS7_ILi128EEENS7_ILi96EEEEEELi96ENS_6half_tEfNS_4arch4Sm90ELb0ELb1ELb1ELb0ELb1ELb0ELb0ELb0ELb1ELb1ELb1ELb0EEENS1_21CollectiveEpilogueFwdINS6_IJSA_SC_SB_EEES9_SE_SG_Li384ELb0ELb1ELb1ELb0EEENS1_19SingleTileSchedulerILb0ELb1ELb1ELi192EEEEEEEEEvNT_6ParamsE)
        /*0080*/ 	.word	0x00000004


	//----- nvinfo : EIATTR_FRAME_SIZE
	.align		4
.L_32:
        /*0084*/ 	.byte	0x04, 0x11
        /*0086*/ 	.short	(.L_34 - .L_33)
	.align		4
.L_33:
        /*0088*/ 	.word	index@(_ZN7cutlass13device_kernelIN5flash11enable_sm90INS1_16FlashAttnFwdSm90INS1_25CollectiveMainloopFwdSm90ILi2EN4cute5tupleIJNS5_1CILi1EEES8_S8_EEENS6_IJNS7_ILi192EEENS7_ILi128EEENS7_ILi96EEEEEELi96ENS_6half_tEfNS_4arch4Sm90ELb0ELb1ELb1ELb0ELb1ELb0ELb0ELb0ELb1ELb1ELb1ELb0EEENS1_21CollectiveEpilogueFwdINS6_IJSA_SC_SB_EEES9_SE_SG_Li384ELb0ELb1ELb1ELb0EEENS1_19SingleTileSchedulerILb0ELb1ELb1ELi192EEEEEEEEEvNT_6ParamsE)
        /*008c*/ 	.word	0x00000000


	//----- nvinfo : EIATTR_REGCOUNT
	.align		4
.L_34:
        /*0090*/ 	.byte	0x04, 0x2f
        /*0092*/ 	.short	(.L_36 - .L_35)
	.align		4
.L_35:
        /*0094*/ 	.word	index@(_ZN7cutlass13device_kernelIN5flash11enable_sm90INS1_16FlashAttnFwdSm90INS1_25CollectiveMainloopFwdSm90ILi2EN4cute5tupleIJNS5_1CILi1EEES8_S8_EEENS6_IJNS7_ILi192EEENS7_ILi128EEENS7_ILi96EEEEEELi96ENS_6half_tEfNS_4arch4Sm90ELb0ELb0ELb1ELb1ELb1ELb1ELb0ELb0ELb1ELb1ELb1ELb0EEENS1_21CollectiveEpilogueFwdINS6_IJSA_SC_SB_EEES9_SE_SG_Li384ELb1ELb1ELb1ELb0EEENS1_36VarlenDynamicPersistentTileSchedulerILi192ELi128ELi384ELi128ELb1ELb1ELb1ELb0ELb1ELb1EEEEEEEEEvNT_6ParamsE)
        /*0098*/ 	.word	0x00000004


	//----- nvinfo : EIATTR_FRAME_SIZE
	.align		4
.L_36:
        /*009c*/ 	.byte	0x04, 0x11
        /*009e*/ 	.short	(.L_38 - .L_37)
	.align		4
.L_37:
        /*00a0*/ 	.word	index@(_ZN7cutlass13device_kernelIN5flash11enable_sm90INS1_16FlashAttnFwdSm90INS1_25CollectiveMainloopFwdSm90ILi2EN4cute5tupleIJNS5_1CILi1EEES8_S8_EEENS6_IJNS7_ILi192EEENS7_ILi128EEENS7_ILi96EEEEEELi96ENS_6half_tEfNS_4arch4Sm90ELb0ELb0ELb1ELb1ELb1ELb1ELb0ELb0ELb1ELb1ELb1ELb0EEENS1_21CollectiveEpilogueFwdINS6_IJSA_SC_SB_EEES9_SE_SG_Li384ELb1ELb1ELb1ELb0EEENS1_36VarlenDynamicPersistentTileSchedulerILi192ELi128ELi384ELi128ELb1ELb1ELb1ELb0ELb1ELb1EEEEEEEEEvNT_6ParamsE)
        /*00a4*/ 	.word	0x00000000


	//----- nvinfo : EIATTR_REGCOUNT
	.align		4
.L_38:
        /*00a8*/ 	.byte	0x04, 0x2f
        /*00aa*/ 	.short	(.L_40 - .L_39)
	.align		4
.L_39:
        /*00ac*/ 	.word	index@(_ZN7cutlass13device_kernelIN5flash11enable_sm90INS1_16FlashAttnFwdSm90INS1_25CollectiveMainloopFwdSm90ILi2EN4cute5tupleIJNS5_1CILi1EEES8_S8_EEENS6_IJNS7_ILi192EEENS7_ILi128EEENS7_ILi96EEEEEELi96ENS_6half_tEfNS_4arch4Sm90ELb0ELb0ELb1ELb1ELb1ELb0ELb0ELb0ELb1ELb1ELb1ELb0EEENS1_21CollectiveEpilogueFwdINS6_IJSA_SC_SB_EEES9_SE_SG_Li384ELb1ELb1ELb1ELb0EEENS1_36VarlenDynamicPersistentTileSchedulerILi192ELi128ELi384ELi128ELb1ELb1ELb1ELb0ELb1ELb1EEEEEEEEEvNT_6ParamsE)
        /*00b0*/ 	.word	0x00000004


	//----- nvinfo : EIATTR_FRAME_SIZE
	.align		4
.L_40:
        /*00b4*/ 	.byte	0x04, 0x11
        /*00b6*/ 	.short	(.L_42 - .L_41)
	.align		4
.L_41:
        /*00b8*/ 	.word	index@(_ZN7cutlass13device_kernelIN5flash11enable_sm90INS1_16FlashAttnFwdSm90INS1_25CollectiveMainloopFwdSm90ILi2EN4cute5tupleIJNS5_1CILi1EEES8_S8_EEENS6_IJNS7_ILi192EEENS7_ILi128EEENS7_ILi96EEEEEELi96ENS_6half_tEfNS_4arch4Sm90ELb0ELb0ELb1ELb1ELb1ELb0ELb0ELb0ELb1ELb1ELb1ELb0EEENS1_21CollectiveEpilogueFwdINS6_IJSA_SC_SB_EEES9_SE_SG_Li384ELb1ELb1ELb1ELb0EEENS1_36VarlenDynamicPersistentTileSchedulerILi192ELi128ELi384ELi128ELb1ELb1ELb1ELb0ELb1ELb1EEEEEEEEEvNT_6ParamsE)
        /*00bc*/ 	.word	0x00000000


	//----- nvinfo : EIATTR_REGCOUNT
	.align		4
.L_42:
        /*00c0*/ 	.byte	0x04, 0x2f
        /*00c2*/ 	.short	(.L_44 - .L_43)
	.align		4
.L_43:
        /*00c4*/ 	.word	index@(_ZN7cutlass13device_kernelIN5flash11enable_sm90INS1_16FlashAttnFwdSm90INS1_25CollectiveMainloopFwdSm90ILi2EN4cute5tupleIJNS5_1CILi1EEES8_S8_EEENS6_IJNS7_ILi192EEENS7_ILi128EEENS7_ILi96EEEEEELi96ENS_6half_tEfNS_4arch4Sm90ELb0ELb0ELb1ELb0ELb1ELb0ELb0ELb0ELb1ELb1ELb1ELb0EEENS1_21CollectiveEpilogueFwdINS6_IJSA_SC_SB_EEES9_SE_SG_Li384ELb0ELb1ELb1ELb0EEENS1_19SingleTileSchedulerILb0ELb1ELb1ELi192EEEEEEEEEvNT_6ParamsE)
        /*00c8*/ 	.word	0x00000004


	//----- nvinfo : EIATTR_FRAME_SIZE
	.align		4
.L_44:
        /*00cc*/ 	.byte	0x04, 0x11
        /*00ce*/ 	.short	(.L_46 - .L_45)
	.align		4
.L_45:
        /*00d0*/ 	.word	index@(_ZN7cutlass13device_kernelIN5flash11enable_sm90INS1_16FlashAttnFwdSm90INS1_25CollectiveMainloopFwdSm90ILi2EN4cute5tupleIJNS5_1CILi1EEES8_S8_EEENS6_IJNS7_ILi192EEENS7_ILi128EEENS7_ILi96EEEEEELi96ENS_6half_tEfNS_4arch4Sm90ELb0ELb0ELb1ELb0ELb1ELb0ELb0ELb0ELb1ELb1ELb1ELb0EEENS1_21CollectiveEpilogueFwdINS6_IJSA_SC_SB_EEES9_SE_SG_Li384ELb0ELb1ELb1ELb0EEENS1_19SingleTileSchedulerILb0ELb1ELb1ELi192EEEEEEEEEvNT_6ParamsE)
        /*00d4*/ 	.word	0x00000000


	//----- nvinfo : EIATTR_MIN_STACK_SIZE
	.align		4
.L_46:
        /*00d8*/ 	.byte	0x04, 0x12
        /*00da*/ 	.short	(.L_48 - .L_47)
	.align		4
.L_47:
        /*00dc*/ 	.word	index@(_ZN7cutlass13device_kernelIN5flash11enable_sm90INS1_16FlashAttnFwdSm90INS1_25CollectiveMainloopFwdSm90ILi2EN4cute5tupleIJNS5_1CILi1EEES8_S8_EEENS6_IJNS7_ILi192EEENS7_ILi128EEENS7_ILi96EEEEEELi96ENS_6half_tEfNS_4arch4Sm90ELb0ELb0ELb1ELb0ELb1ELb0ELb0ELb0ELb1ELb1ELb1ELb0EEENS1_21CollectiveEpilogueFwdINS6_IJSA_SC_SB_EEES9_SE_SG_Li384ELb0ELb1ELb1ELb0EEENS1_19SingleTileSchedulerILb0ELb1ELb1ELi192EEEEEEEEEvNT_6ParamsE)
        /*00e0*/ 	.word	0x00000000


	//----- nvinfo : EIATTR_MIN_STACK_SIZE
	.align		4
.L_48:
        /*00e4*/ 	.byte	0x04, 0x12
        /*00e6*/ 	.short	(.L_50 - .L_49)
	.align		4
.L_49:
        /*00e8*/ 	.word	index@(_ZN7cutlass13device_kernelIN5flash11enable_sm90INS1_16FlashAttnFwdSm90INS1_25CollectiveMainloopFwdSm90ILi2EN4cute5tupleIJNS5_1CILi1EEES8_S8_EEENS6_IJNS7_ILi192EEENS7_ILi128EEENS7_ILi96EEEEEELi96ENS_6half_tEfNS_4arch4Sm90ELb0ELb0ELb1ELb1ELb1ELb0ELb0ELb0ELb1ELb1ELb1ELb0EEENS1_21CollectiveEpilogueFwdINS6_IJSA_SC_SB_EEES9_SE_SG_Li384ELb1ELb1ELb1ELb0EEENS1_36VarlenDynamicPersistentTileSchedulerILi192ELi128ELi384ELi128ELb1ELb1ELb1ELb0ELb1ELb1EEEEEEEEEvNT_6ParamsE)
        /*00ec*/ 	.word	0x00000000


	//----- nvinfo : EIATTR_MIN_STACK_SIZE
	.align		4
.L_50:
        /*00f0*/ 	.byte	0x04, 0x12
        /*00f2*/ 	.short	(.L_52 - .L_51)
	.align		4
.L_51:
        /*00f4*/ 	.word	index@(_ZN7cutlass13device_kernelIN5flash11enable_sm90INS1_16FlashAttnFwdSm90INS1_25CollectiveMainloopFwdSm90ILi2EN4cute5tupleIJNS5_1CILi1EEES8_S8_EEENS6_IJNS7_ILi192EEENS7_ILi128EEENS7_ILi96EEEEEELi96ENS_6half_tEfNS_4arch4Sm90ELb0ELb0ELb1ELb1ELb1ELb1ELb0ELb0ELb1ELb1ELb1ELb0EEENS1_21CollectiveEpilogueFwdINS6_IJSA_SC_SB_EEES9_SE_SG_Li384ELb1ELb1ELb1ELb0EEENS1_36VarlenDynamicPersistentTileSchedulerILi192ELi128ELi384ELi128ELb1ELb1ELb1ELb0ELb1ELb1EEEEEEEEEvNT_6ParamsE)
        /*00f8*/ 	.word	0x00000000


	//----- nvinfo : EIATTR_MIN_STACK_SIZE
	.align		4
.L_52:
        /*00fc*/ 	.byte	0x04, 0x12
        /*00fe*/ 	.short	(.L_54 - .L_53)
	.align		4
.L_53:
        /*0100*/ 	.word	index@(_ZN7cutlass13device_kernelIN5flash11enable_sm90INS1_16FlashAttnFwdSm90INS1_25CollectiveMainloopFwdSm90ILi2EN4cute5tupleIJNS5_1CILi1EEES8_S8_EEENS6_IJNS7_ILi192EEENS7_ILi128EEENS7_ILi96EEEEEELi96ENS_6half_tEfNS_4arch4Sm90ELb0ELb1ELb1ELb0ELb1ELb0ELb0ELb0ELb1ELb1ELb1ELb0EEENS1_21CollectiveEpilogueFwdINS6_IJSA_SC_SB_EEES9_SE_SG_Li384ELb0ELb1ELb1ELb0EEENS1_19SingleTileSchedulerILb0ELb1ELb1ELi192EEEEEEEEEvNT_6ParamsE)
        /*0104*/ 	.word	0x00000000


	//----- nvinfo : EIATTR_MIN_STACK_SIZE
	.align		4
.L_54:
        /*0108*/ 	.byte	0x04, 0x12
        /*010a*/ 	.short	(.L_56 - .L_55)
	.align		4
.L_55:
        /*010c*/ 	.word	index@(_ZN7cutlass13device_kernelIN5flash11enable_sm90INS1_16FlashAttnFwdSm90INS1_25CollectiveMainloopFwdSm90ILi2EN4cute5tupleIJNS5_1CILi1EEES8_S8_EEENS6_IJNS7_ILi192EEENS7_ILi128EEENS7_ILi96EEEEEELi96ENS_6half_tEfNS_4arch4Sm90ELb0ELb1ELb1ELb1ELb1ELb0ELb0ELb0ELb1ELb1ELb1ELb0EEENS1_21CollectiveEpilogueFwdINS6_IJSA_SC_SB_EEES9_SE_SG_Li384ELb1ELb1ELb1ELb0EEENS1_36VarlenDynamicPersistentTileSchedulerILi192ELi128ELi384ELi128ELb1ELb1ELb1ELb1ELb0ELb1EEEEEEEEEvNT_6ParamsE)
        /*0110*/ 	.word	0x00000000


	//----- nvinfo : EIATTR_MIN_STACK_SIZE
	.align		4
.L_56:
        /*0114*/ 	.byte	0x04, 0x12
        /*0116*/ 	.short	(.L_58 - .L_57)
	.align		4
.L_57:
        /*0118*/ 	.word	index@(_ZN7cutlass13device_kernelIN5flash11enable_sm90INS1_16FlashAttnFwdSm90INS1_25CollectiveMainloopFwdSm90ILi2EN4cute5tupleIJNS5_1CILi1EEES8_S8_EEENS6_IJNS7_ILi192EEENS7_ILi128EEENS7_ILi96EEEEEELi96ENS_6half_tEfNS_4arch4Sm90ELb0ELb1ELb1ELb1ELb1ELb1ELb0ELb0ELb1ELb1ELb1ELb0EEENS1_21CollectiveEpilogueFwdINS6_IJSA_SC_SB_EEES9_SE_SG_Li384ELb1ELb1ELb1ELb0EEENS1_36VarlenDynamicPersistentTileSchedulerILi192ELi128ELi384ELi128ELb1ELb1ELb1ELb1ELb0ELb1EEEEEEEEEvNT_6ParamsE)
        /*011c*/ 	.word	0x00000000


	//----- nvinfo : EIATTR_MIN_STACK_SIZE
	.align		4
.L_58:
        /*0120*/ 	.byte	0x04, 0x12
        /*0122*/ 	.short	(.L_60 - .L_59)
	.align		4
.L_59:
        /*0124*/ 	.word	index@(_ZN7cutlass13device_kernelIN5flash11enable_sm90INS1_16FlashAttnFwdSm90INS1_25CollectiveMainloopFwdSm90ILi2EN4cute5tupleIJNS5_1CILi1EEES8_S8_EEENS6_IJNS7_ILi192EEENS7_ILi128EEENS7_ILi96EEEEEELi96ENS_6half_tEfNS_4arch4Sm90ELb1ELb0ELb1ELb0ELb1ELb0ELb0ELb0ELb1ELb1ELb1ELb0EEENS1_21CollectiveEpilogueFwdINS6_IJSA_SC_SB_EEES9_SE_SG_Li384ELb0ELb1ELb1ELb0EEENS1_19SingleTileSchedulerILb0ELb1ELb1ELi192EEEEEEEEEvNT_6ParamsE)
        /*0128*/ 	.word	0x00000000


	//----- nvinfo : EIATTR_MIN_STACK_SIZE
	.align		4
.L_60:
        /*012c*/ 	.byte	0x04, 0x12
        /*012e*/ 	.short	(.L_62 - .L_61)
	.align		4
.L_61:
        /*0130*/ 	.word	index@(_ZN7cutlass13device_kernelIN5flash11enable_sm90INS1_16FlashAttnFwdSm90INS1_25CollectiveMainloopFwdSm90ILi2EN4cute5tupleIJNS5_1CILi1EEES8_S8_EEENS6_IJNS7_ILi192EEENS7_ILi128EEENS7_ILi96EEEEEELi96ENS_6half_tEfNS_4arch4Sm90ELb1ELb0ELb1ELb1ELb1ELb0ELb0ELb0ELb1ELb1ELb1ELb0EEENS1_21CollectiveEpilogueFwdINS6_IJSA_SC_SB_EEES9_SE_SG_Li384ELb1ELb1ELb1ELb0EEENS1_36VarlenDynamicPersistentTileSchedulerILi192ELi128ELi384ELi128ELb1ELb1ELb1ELb1ELb1ELb1EEEEEEEEEvNT_6ParamsE)
        /*0134*/ 	.word	0x00000000


	//----- nvinfo : EIATTR_MIN_STACK_SIZE
	.align		4
.L_62:
        /*0138*/ 	.byte	0x04, 0x12
        /*013a*/ 	.short	(.L_64 - .L_63)
	.align		4
.L_63:
        /*013c*/ 	.word	index@(_ZN7cutlass13device_kernelIN5flash11enable_sm90INS1_16FlashAttnFwdSm90INS1_25CollectiveMainloopFwdSm90ILi2EN4cute5tupleIJNS5_1CILi1EEES8_S8_EEENS6_IJNS7_ILi192EEENS7_ILi128EEENS7_ILi96EEEEEELi96ENS_6half_tEfNS_4arch4Sm90ELb1ELb0ELb1ELb1ELb1ELb1ELb0ELb0ELb1ELb1ELb1ELb0EEENS1_21CollectiveEpilogueFwdINS6_IJSA_SC_SB_EEES9_SE_SG_Li384ELb1ELb1ELb1ELb0EEENS1_36VarlenDynamicPersistentTileSchedulerILi192ELi128ELi384ELi128ELb1ELb1ELb1ELb1ELb1ELb1EEEEEEEEEvNT_6ParamsE)
        /*0140*/ 	.word	0x00000000
.L_64:


//--------------------- .nv.compat                --------------------------
	.section	.nv.compat,"",@"SHT_CUDA_COMPAT_INFO"
	.align	4
        /*0000*/ 	.byte	0x02, 0x09, 0x01, 0x00, 0x02, 0x02, 0x01, 0x00, 0x02, 0x05, 0x05, 0x00, 0x03, 0x07, 0x01, 0x01
        /*0010*/ 	.byte	0x02, 0x03, 0x00, 0x00, 0x02, 0x06, 0x01, 0x00, 0x04, 0x0b, 0x08, 0x00, 0x09, 0x00, 0x00, 0x00
        /*0020*/ 	.byte	0x00, 0x00, 0x00, 0x00


//--------------------- .nv.info._ZN7cutlass13device_kernelIN5flash11enable_sm90INS1_16FlashAttnFwdSm90INS1_25CollectiveMainloopFwdSm90ILi2EN4cute5tupleIJNS5_1CILi1EEES8_S8_EEENS6_IJNS7_ILi192EEENS7_ILi128EEENS7_ILi96EEEEEELi96ENS_6half_tEfNS_4arch4Sm90ELb0ELb0ELb1ELb0ELb1ELb0ELb0ELb0ELb1ELb1ELb1ELb0EEENS1_21CollectiveEpilogueFwdINS6_IJSA_SC_SB_EEES9_SE_SG_Li384ELb0ELb1ELb1ELb0EEENS1_19SingleTileSchedulerILb0ELb1ELb1ELi192EEEEEEEEEvNT_6ParamsE --------------------------
	.section	.nv.info._ZN7cutlass13device_kernelIN5flash11enable_sm90INS1_16FlashAttnFwdSm90INS1_25CollectiveMainloopFwdSm90ILi2EN4cute5tupleIJNS5_1CILi1EEES8_S8_EEENS6_IJNS7_ILi192EEENS7_ILi128EEENS7_ILi96EEEEEELi96ENS_6half_tEfNS_4arch4Sm90ELb0ELb0ELb1ELb0ELb1ELb0ELb0ELb0ELb1ELb1ELb1ELb0EEENS1_21CollectiveEpilogueFwdINS6_IJSA_SC_SB_EEES9_SE_SG_Li384ELb0ELb1ELb1ELb0EEENS1_19SingleTileSchedulerILb0ELb1ELb1ELi192EEEEEEEEEvNT_6ParamsE,"",@"SHT_CUDA_INFO"
	.sectionflags	@""
	.align	4


	//----- nvinfo : EIATTR_CUDA_API_VERSION
	.align		4
        /*0000*/ 	.byte	0x04, 0x37
        /*0002*/ 	.short	(.L_66 - .L_65)
.L_65:
        /*0004*/ 	.word	0x00000082


	//----- nvinfo : EIATTR_KPARAM_INFO
	.align		4
.L_66:
        /*0008*/ 	.byte	0x04, 0x17
        /*000a*/ 	.short	(.L_68 - .L_67)
.L_67:
        /*000c*/ 	.word	0x00000000
        /*0010*/ 	.short	0x0000
        /*0012*/ 	.short	0x0000
        /*0014*/ 	.byte	0x00, 0xf0, 0x01, 0x28


	//----- nvinfo : EIATTR_SPARSE_MMA_MASK
	.align		4
.L_68:
        /*0018*/ 	.byte	0x03, 0x50
        /*001a*/ 	.short	0x0000


	//----- nvinfo : EIATTR_MAXREG_COUNT
	.align		4
        /*001c*/ 	.byte	0x03, 0x1b
        /*001e*/ 	.short	0x0080


	//----- nvinfo : EIATTR_MERCURY_ISA_VERSION
	.align		4
        /*0020*/ 	.byte	0x03, 0x5f
        /*0022*/ 	.short	0x0101


	//----- nvinfo : EIATTR_VRC_CTA_INIT_COUNT
	.align		4
        /*0024*/ 	.byte	0x02, 0x4a
	.zero		1
	.zero		1


	//----- nvinfo : EIATTR_EXIT_INSTR_OFFSETS
	.align		4
        /*0028*/ 	.byte	0x04, 0x1c
        /*002a*/ 	.short	(.L_70 - .L_69)


	//   ....[0]....
.L_69:
        /*002c*/ 	.word	0x00000010


	//----- nvinfo : EIATTR_MAX_THREADS
	.align		4
.L_70:
        /*0030*/ 	.byte	0x04, 0x05
        /*0032*/ 	.short	(.L_72 - .L_71)
.L_71:
        /*0034*/ 	.word	0x00000200
        /*0038*/ 	.word	0x00000001
        /*003c*/ 	.word	0x00000001


	//----- nvinfo : EIATTR_CBANK_PARAM_SIZE
	.align		4
.L_72:
        /*0040*/ 	.byte	0x03, 0x19
        /*0042*/ 	.short	0x0a00


	//----- nvinfo : EIATTR_PARAM_CBANK
	.align		4
        /*0044*/ 	.byte	0x04, 0x0a
        /*0046*/ 	.short	(.L_74 - .L_73)
	.align		4
.L_73:
        /*0048*/ 	.word	index@(.nv.constant0._ZN7cutlass13device_kernelIN5flash11enable_sm90INS1_16FlashAttnFwdSm90INS1_25CollectiveMainloopFwdSm90ILi2EN4cute5tupleIJNS5_1CILi1EEES8_S8_EEENS6_IJNS7_ILi192EEENS7_ILi128EEENS7_ILi96EEEEEELi96ENS_6half_tEfNS_4arch4Sm90ELb0ELb0ELb1ELb0ELb1ELb0ELb0ELb0ELb1ELb1ELb1ELb0EEENS1_21CollectiveEpilogueFwdINS6_IJSA_SC_SB_EEES9_SE_SG_Li384ELb0ELb1ELb1ELb0EEENS1_19SingleTileSchedulerILb0ELb1ELb1ELi192EEEEEEEEEvNT_6ParamsE)
        /*004c*/ 	.short	0x0380
        /*004e*/ 	.short	0x0a00


	//----- nvinfo : EIATTR_SW_WAR
	.align		4
.L_74:
        /*0050*/ 	.byte	0x04, 0x36
        /*0052*/ 	.short	(.L_76 - .L_75)
.L_75:
        /*0054*/ 	.word	0x00000008
.L_76:


//--------------------- .nv.info._ZN7cutlass13device_kernelIN5flash11enable_sm90INS1_16FlashAttnFwdSm90INS1_25CollectiveMainloopFwdSm90ILi2EN4cute5tupleIJNS5_1CILi1EEES8_S8_EEENS6_IJNS7_ILi192EEENS7_ILi128EEENS7_ILi96EEEEEELi96ENS_6half_tEfNS_4arch4Sm90ELb0ELb0ELb1ELb1ELb1ELb0ELb0ELb0ELb1ELb1ELb1ELb0EEENS1_21CollectiveEpilogueFwdINS6_IJSA_SC_SB_EEES9_SE_SG_Li384ELb1ELb1ELb1ELb0EEENS1_36VarlenDynamicPersistentTileSchedulerILi192ELi128ELi384ELi128ELb1ELb1ELb1ELb0ELb1ELb1EEEEEEEEEvNT_6ParamsE --------------------------
	.section	.nv.info._ZN7cutlass13device_kernelIN5flash11enable_sm90INS1_16FlashAttnFwdSm90INS1_25CollectiveMainloopFwdSm90ILi2EN4cute5tupleIJNS5_1CILi1EEES8_S8_EEENS6_IJNS7_ILi192EEENS7_ILi128EEENS7_ILi96EEEEEELi96ENS_6half_tEfNS_4arch4Sm90ELb0ELb0ELb1ELb1ELb1ELb0ELb0ELb0ELb1ELb1ELb1ELb0EEENS1_21CollectiveEpilogueFwdINS6_IJSA_SC_SB_EEES9_SE_SG_Li384ELb1ELb1ELb1ELb0EEENS1_36VarlenDynamicPersistentTileSchedulerILi192ELi128ELi384ELi128ELb1ELb1ELb1ELb0ELb1ELb1EEEEEEEEEvNT_6ParamsE,"",@"SHT_CUDA_INFO"
	.sectionflags	@""
	.align	4


	//----- nvinfo : EIATTR_CUDA_API_VERSION
	.align		4
        /*0000*/ 	.byte	0x04, 0x37
        /*0002*/ 	.short	(.L_78 - .L_77)
.L_77:
        /*0004*/ 	.word	0x00000082


	//----- nvinfo : EIATTR_KPARAM_INFO
	.align		4
.L_78:
        /*0008*/ 	.byte	0x04, 0x17
        /*000a*/ 	.short	(.L_80 - .L_79)
.L_79:
        /*000c*/ 	.word	0x00000000
        /*0010*/ 	.short	0x0000
        /*0012*/ 	.short	0x0000
        /*0014*/ 	.byte	0x00, 0xf0, 0x01, 0x2a


	//----- nvinfo : EIATTR_SPARSE_MMA_MASK
	.align		4
.L_80:
        /*0018*/ 	.byte	0x03, 0x50
        /*001a*/ 	.short	0x0000


	//----- nvinfo : EIATTR_MAXREG_COUNT
	.align		4
        /*001c*/ 	.byte	0x03, 0x1b
        /*001e*/ 	.short	0x0080


	//----- nvinfo : EIATTR_MERCURY_ISA_VERSION
	.align		4
        /*0020*/ 	.byte	0x03, 0x5f
        /*0022*/ 	.short	0x0101


	//----- nvinfo : EIATTR_VRC_CTA_INIT_COUNT
	.align		4
        /*0024*/ 	.byte	0x02, 0x4a
	.zero		1
	.zero		1


	//----- nvinfo : EIATTR_EXIT_INSTR_OFFSETS
	.align		4
        /*0028*/ 	.byte	0x04, 0x1c
        /*002a*/ 	.short	(.L_82 - .L_81)


	//   ....[0]....
.L_81:
        /*002c*/ 	.word	0x00000010


	//----- nvinfo : EIATTR_MAX_THREADS
	.align		4
.L_82:
        /*0030*/ 	.byte	0x04, 0x05
        /*0032*/ 	.short	(.L_84 - .L_83)
.L_83:
        /*0034*/ 	.word	0x00000200
        /*0038*/ 	.word	0x00000001
        /*003c*/ 	.word	0x00000001


	//----- nvinfo : EIATTR_CBANK_PARAM_SIZE
	.align		4
.L_84:
        /*0040*/ 	.byte	0x03, 0x19
        /*0042*/ 	.short	0x0a80


	//----- nvinfo : EIATTR_PARAM_CBANK
	.align		4
        /*0044*/ 	.byte	0x04, 0x0a
        /*0046*/ 	.short	(.L_86 - .L_85)
	.align		4
.L_85:
        /*0048*/ 	.word	index@(.nv.constant0._ZN7cutlass13device_kernelIN5flash11enable_sm90INS1_16FlashAttnFwdSm90INS1_25CollectiveMainloopFwdSm90ILi2EN4cute5tupleIJNS5_1CILi1EEES8_S8_EEENS6_IJNS7_ILi192EEENS7_ILi128EEENS7_ILi96EEEEEELi96ENS_6half_tEfNS_4arch4Sm90ELb0ELb0ELb1ELb1ELb1ELb0ELb0ELb0ELb1ELb1ELb1ELb0EEENS1_21CollectiveEpilogueFwdINS6_IJSA_SC_SB_EEES9_SE_SG_Li384ELb1ELb1ELb1ELb0EEENS1_36VarlenDynamicPersistentTileSchedulerILi192ELi128ELi384ELi128ELb1ELb1ELb1ELb0ELb1ELb1EEEEEEEEEvNT_6ParamsE)
        /*004c*/ 	.short	0x0380
        /*004e*/ 	.short	0x0a80


	//----- nvinfo : EIATTR_SW_WAR
	.align		4
.L_86:
        /*0050*/ 	.byte	0x04, 0x36
        /*0052*/ 	.short	(.L_88 - .L_87)
.L_87:
        /*0054*/ 	.word	0x00000008
.L_88:


//--------------------- .nv.info._ZN7cutlass13device_kernelIN5flash11enable_sm90INS1_16FlashAttnFwdSm90INS1_25CollectiveMainloopFwdSm90ILi2EN4cute5tupleIJNS5_1CILi1EEES8_S8_EEENS6_IJNS7_ILi192EEENS7_ILi128EEENS7_ILi96EEEEEELi96ENS_6half_tEfNS_4arch4Sm90ELb0ELb0ELb1ELb1ELb1ELb1ELb0ELb0ELb1ELb1ELb1ELb0EEENS1_21CollectiveEpilogueFwdINS6_IJSA_SC_SB_EEES9_SE_SG_Li384ELb1ELb1ELb1ELb0EEENS1_36VarlenDynamicPersistentTileSchedulerILi192ELi128ELi384ELi128ELb1ELb1ELb1ELb0ELb1ELb1EEEEEEEEEvNT_6ParamsE --------------------------
	.section	.nv.info._ZN7cutlass13device_kernelIN5flash11enable_sm90INS1_16FlashAttnFwdSm90INS1_25CollectiveMainloopFwdSm90ILi2EN4cute5tupleIJNS5_1CILi1EEES8_S8_EEENS6_IJNS7_ILi192EEENS7_ILi128EEENS7_ILi96EEEEEELi96ENS_6half_tEfNS_4arch4Sm90ELb0ELb0ELb1ELb1ELb1ELb1ELb0ELb0ELb1ELb1ELb1ELb0EEENS1_21CollectiveEpilogueFwdINS6_IJSA_SC_SB_EEES9_SE_SG_Li384ELb1ELb1ELb1ELb0EEENS1_36VarlenDynamicPersistentTileSchedulerILi192ELi128ELi384ELi128ELb1ELb1ELb1ELb0ELb1ELb1EEEEEEEEEvNT_6ParamsE,"",@"SHT_CUDA_INFO"
	.sectionflags	@""
	.align	4


	//----- nvinfo : EIATTR_CUDA_API_VERSION
	.align		4
        /*0000*/ 	.byte	0x04, 0x37
        /*0002*/ 	.short	(.L_90 - .L_89)
.L_89:
        /*0004*/ 	.word	0x00000082


	//----- nvinfo : EIATTR_KPARAM_INFO
	.align		4
.L_90:
        /*0008*/ 	.byte	0x04, 0x17
        /*000a*/ 	.short	(.L_92 - .L_91)
.L_91:
        /*000c*/ 	.word	0x00000000
        /*0010*/ 	.short	0x0000
        /*0012*/ 	.short	0x0000
        /*0014*/ 	.byte	0x00, 0xf0, 0x01, 0x2a


	//----- nvinfo : EIATTR_SPARSE_MMA_MASK
	.align		4
.L_92:
        /*0018*/ 	.byte	0x03, 0x50
        /*001a*/ 	.short	0x0000


	//----- nvinfo : EIATTR_MAXREG_COUNT
	.align		4
        /*001c*/ 	.byte	0x03, 0x1b
        /*001e*/ 	.short	0x0080


	//----- nvinfo : EIATTR_MERCURY_ISA_VERSION
	.align		4
        /*0020*/ 	.byte	0x03, 0x5f
        /*0022*/ 	.short	0x0101


	//----- nvinfo : EIATTR_VRC_CTA_INIT_COUNT
	.align		4
        /*0024*/ 	.byte	0x02, 0x4a
	.zero		1
	.zero		1


	//----- nvinfo : EIATTR_EXIT_INSTR_OFFSETS
	.align		4
        /*0028*/ 	.byte	0x04, 0x1c
        /*002a*/ 	.short	(.L_94 - .L_93)


	//   ....[0]....
.L_93:
        /*002c*/ 	.word	0x00000010


	//----- nvinfo : EIATTR_MAX_THREADS
	.align		4
.L_94:
        /*0030*/ 	.byte	0x04, 0x05
        /*0032*/ 	.short	(.L_96 - .L_95)
.L_95:
        /*0034*/ 	.word	0x00000200
        /*0038*/ 	.word	0x00000001
        /*003c*/ 	.word	0x00000001


	//----- nvinfo : EIATTR_CBANK_PARAM_SIZE
	.align		4
.L_96:
        /*0040*/ 	.byte	0x03, 0x19
        /*0042*/ 	.short	0x0a80


	//----- nvinfo : EIATTR_PARAM_CBANK
	.align		4
        /*0044*/ 	.byte	0x04, 0x0a
        /*0046*/ 	.short	(.L_98 - .L_97)
	.align		4
.L_97:
        /*0048*/ 	.word	index@(.nv.constant0._ZN7cutlass13device_kernelIN5flash11enable_sm90INS1_16FlashAttnFwdSm90INS1_25CollectiveMainloopFwdSm90ILi2EN4cute5tupleIJNS5_1CILi1EEES8_S8_EEENS6_IJNS7_ILi192EEENS7_ILi128EEENS7_ILi96EEEEEELi96ENS_6half_tEfNS_4arch4Sm90ELb0ELb0ELb1ELb1ELb1ELb1ELb0ELb0ELb1ELb1ELb1ELb0EEENS1_21CollectiveEpilogueFwdINS6_IJSA_SC_SB_EEES9_SE_SG_Li384ELb1ELb1ELb1ELb0EEENS1_36VarlenDynamicPersistentTileSchedulerILi192ELi128ELi384ELi128ELb1ELb1ELb1ELb0ELb1ELb1EEEEEEEEEvNT_6ParamsE)
        /*004c*/ 	.short	0x0380
        /*004e*/ 	.short	0x0a80


	//----- nvinfo : EIATTR_SW_WAR
	.align		4
.L_98:
        /*0050*/ 	.byte	0x04, 0x36
        /*0052*/ 	.short	(.L_100 - .L_99)
.L_99:
        /*0054*/ 	.word	0x00000008
.L_100:


//--------------------- .nv.info._ZN7cutlass13device_kernelIN5flash11enable_sm90INS1_16FlashAttnFwdSm90INS1_25CollectiveMainloopFwdSm90ILi2EN4cute5tupleIJNS5_1CILi1EEES8_S8_EEENS6_IJNS7_ILi192EEENS7_ILi128EEENS7_ILi96EEEEEELi96ENS_6half_tEfNS_4arch4Sm90ELb0ELb1ELb1ELb0ELb1ELb0ELb0ELb0ELb1ELb1ELb1ELb0EEENS1_21CollectiveEpilogueFwdINS6_IJSA_SC_SB_EEES9_SE_SG_Li384ELb0ELb1ELb1ELb0EEENS1_19SingleTileSchedulerILb0ELb1ELb1ELi192EEEEEEEEEvNT_6ParamsE --------------------------
	.section	.nv.info._ZN7cutlass13device_kernelIN5flash11enable_sm90INS1_16FlashAttnFwdSm90INS1_25CollectiveMainloopFwdSm90ILi2EN4cute5tupleIJNS5_1CILi1EEES8_S8_EEENS6_IJNS7_ILi192EEENS7_ILi128EEENS7_ILi96EEEEEELi96ENS_6half_tEfNS_4arch4Sm90ELb0ELb1ELb1ELb0ELb1ELb0ELb0ELb0ELb1ELb1ELb1ELb0EEENS1_21CollectiveEpilogueFwdINS6_IJSA_SC_SB_EEES9_SE_SG_Li384ELb0ELb1ELb1ELb0EEENS1_19SingleTileSchedulerILb0ELb1ELb1ELi192EEEEEEEEEvNT_6ParamsE,"",@"SHT_CUDA_INFO"
	.sectionflags	@""
	.align	4


	//----- nvinfo : EIATTR_CUDA_API_VERSION
	.align		4
        /*0000*/ 	.byte	0x04, 0x37
        /*0002*/ 	.short	(.L_102 - .L_101)
.L_101:
        /*0004*/ 	.word	0x00000082


	//----- nvinfo : EIATTR_KPARAM_INFO
	.align		4
.L_102:
        /*0008*/ 	.byte	0x04, 0x17
        /*000a*/ 	.short	(.L_104 - .L_103)
.L_103:
        /*000c*/ 	.word	0x00000000
        /*0010*/ 	.short	0x0000
        /*0012*/ 	.short	0x0000
        /*0014*/ 	.byte	0x00, 0xf0, 0x01, 0x28


	//----- nvinfo : EIATTR_SPARSE_MMA_MASK
	.align		4
.L_104:
        /*0018*/ 	.byte	0x03, 0x50
        /*001a*/ 	.short	0x0000


	//----- nvinfo : EIATTR_MAXREG_COUNT
	.align		4
        /*001c*/ 	.byte	0x03, 0x1b
        /*001e*/ 	.short	0x0080


	//----- nvinfo : EIATTR_MERCURY_ISA_VERSION
	.align		4
        /*0020*/ 	.byte	0x03, 0x5f
        /*0022*/ 	.short	0x0101


	//----- nvinfo : EIATTR_VRC_CTA_INIT_COUNT
	.align		4
        /*0024*/ 	.byte	0x02, 0x4a
	.zero		1
	.zero		1


	//----- nvinfo : EIATTR_EXIT_INSTR_OFFSETS
	.align		4
        /*0028*/ 	.byte	0x04, 0x1c
        /*002a*/ 	.short	(.L_106 - .L_105)


	//   ....[0]....
.L_105:
        /*002c*/ 	.word	0x00000010


	//----- nvinfo : EIATTR_MAX_THREADS
	.align		4
.L_106:
        /*0030*/ 	.byte	0x04, 0x05
        /*0032*/ 	.short	(.L_108 - .L_107)
.L_107:
        /*0034*/ 	.word	0x00000200
        /*0038*/ 	.word	0x00000001
        /*003c*/ 	.word	0x00000001


	//----- nvinfo : EIATTR_CBANK_PARAM_SIZE
	.align		4
.L_108:
        /*0040*/ 	.byte	0x03, 0x19
        /*0042*/ 	.short	0x0a00


	//----- nvinfo : EIATTR_PARAM_CBANK
	.align		4
        /*0044*/ 	.byte	0x04, 0x0a
        /*0046*/ 	.short	(.L_110 - .L_109)
	.align		4
.L_109:
        /*0048*/ 	.word	index@(.nv.constant0._ZN7cutlass13device_kernelIN5flash11enable_sm90INS1_16FlashAttnFwdSm90INS1_25CollectiveMainloopFwdSm90ILi2EN4cute5tupleIJNS5_1CILi1EEES8_S8_EEENS6_IJNS7_ILi192EEENS7_ILi128EEENS7_ILi96EEEEEELi96ENS_6half_tEfNS_4arch4Sm90ELb0ELb1ELb1ELb0ELb1ELb0ELb0ELb0ELb1ELb1ELb1ELb0EEENS1_21CollectiveEpilogueFwdINS6_IJSA_SC_SB_EEES9_SE_SG_Li384ELb0ELb1ELb1ELb0EEENS1_19SingleTileSchedulerILb0ELb1ELb1ELi192EEEEEEEEEvNT_6ParamsE)
        /*004c*/ 	.short	0x0380
        /*004e*/ 	.short	0x0a00


	//----- nvinfo : EIATTR_SW_WAR
	.align		4
.L_110:
        /*0050*/ 	.byte	0x04, 0x36
        /*0052*/ 	.short	(.L_112 - .L_111)
.L_111:
        /*0054*/ 	.word	0x00000008
.L_112:


//--------------------- .nv.info._ZN7cutlass13device_kernelIN5flash11enable_sm90INS1_16FlashAttnFwdSm90INS1_25CollectiveMainloopFwdSm90ILi2EN4cute5tupleIJNS5_1CILi1EEES8_S8_EEENS6_IJNS7_ILi192EEENS7_ILi128EEENS7_ILi96EEEEEELi96ENS_6half_tEfNS_4arch4Sm90ELb0ELb1ELb1ELb1ELb1ELb0ELb0ELb0ELb1ELb1ELb1ELb0EEENS1_21CollectiveEpilogueFwdINS6_IJSA_SC_SB_EEES9_SE_SG_Li384ELb1ELb1ELb1ELb0EEENS1_36VarlenDynamicPersistentTileSchedulerILi192ELi128ELi384ELi128ELb1ELb1ELb1ELb1ELb0ELb1EEEEEEEEEvNT_6ParamsE --------------------------
	.section	.nv.info._ZN7cutlass13device_kernelIN5flash11enable_sm90INS1_16FlashAttnFwdSm90INS1_25CollectiveMainloopFwdSm90ILi2EN4cute5tupleIJNS5_1CILi1EEES8_S8_EEENS6_IJNS7_ILi192EEENS7_ILi128EEENS7_ILi96EEEEEELi96ENS_6half_tEfNS_4arch4Sm90ELb0ELb1ELb1ELb1ELb1ELb0ELb0ELb0ELb1ELb1ELb1ELb0EEENS1_21CollectiveEpilogueFwdINS6_IJSA_SC_SB_EEES9_SE_SG_Li384ELb1ELb1ELb1ELb0EEENS1_36VarlenDynamicPersistentTileSchedulerILi192ELi128ELi384ELi128ELb1ELb1ELb1ELb1ELb0ELb1EEEEEEEEEvNT_6ParamsE,"",@"SHT_CUDA_INFO"
	.sectionflags	@""
	.align	4


	//----- nvinfo : EIATTR_CUDA_API_VERSION
	.align		4
        /*0000*/ 	.byte	0x04, 0x37
        /*0002*/ 	.short	(.L_114 - .L_113)
.L_113:
        /*0004*/ 	.word	0x00000082


	//----- nvinfo : EIATTR_KPARAM_INFO
	.align		4
.L_114:
        /*0008*/ 	.byte	0x04, 0x17
        /*000a*/ 	.short	(.L_116 - .L_115)
.L_115:
        /*000c*/ 	.word	0x00000000
        /*0010*/ 	.short	0x0000
        /*0012*/ 	.short	0x0000
        /*0014*/ 	.byte	0x00, 0xf0, 0x01, 0x2a


	//----- nvinfo : EIATTR_SPARSE_MMA_MASK
	.align		4
.L_116:
        /*0018*/ 	.byte	0x03, 0x50
        /*001a*/ 	.short	0x0000


	//----- nvinfo : EIATTR_MAXREG_COUNT
	.align		4
        /*001c*/ 	.byte	0x03, 0x1b
        /*001e*/ 	.short	0x0080


	//----- nvinfo : EIATTR_MERCURY_ISA_VERSION
	.align		4
        /*0020*/ 	.byte	0x03, 0x5f
        /*0022*/ 	.short	0x0101


	//----- nvinfo : EIATTR_VRC_CTA_INIT_COUNT
	.align		4
        /*0024*/ 	.byte	0x02, 0x4a
	.zero		1
	.zero		1


	//----- nvinfo : EIATTR_EXIT_INSTR_OFFSETS
	.align		4
        /*0028*/ 	.byte	0x04, 0x1c
        /*002a*/ 	.short	(.L_118 - .L_117)


	//   ....[0]....
.L_117:
        /*002c*/ 	.word	0x00000010


	//----- nvinfo : EIATTR_MAX_THREADS
	.align		4
.L_118:
        /*0030*/ 	.byte	0x04, 0x05
        /*0032*/ 	.short	(.L_120 - .L_119)
.L_119:
        /*0034*/ 	.word	0x00000200
        /*0038*/ 	.word	0x00000001
        /*003c*/ 	.word	0x00000001


	//----- nvinfo : EIATTR_CBANK_PARAM_SIZE
	.align		4
.L_120:
        /*0040*/ 	.byte	0x03, 0x19
        /*0042*/ 	.short	0x0a80


	//----- nvinfo : EIATTR_PARAM_CBANK
	.align		4
        /*0044*/ 	.byte	0x04, 0x0a
        /*0046*/ 	.short	(.L_122 - .L_121)
	.align		4
.L_121:
        /*0048*/ 	.word	index@(.nv.constant0._ZN7cutlass13device_kernelIN5flash11enable_sm90INS1_16FlashAttnFwdSm90INS1_25CollectiveMainloopFwdSm90ILi2EN4cute5tupleIJNS5_1CILi1EEES8_S8_EEENS6_IJNS7_ILi192EEENS7_ILi128EEENS7_ILi96EEEEEELi96ENS_6half_tEfNS_4arch4Sm90ELb0ELb1ELb1ELb1ELb1ELb0ELb0ELb0ELb1ELb1ELb1ELb0EEENS1_21CollectiveEpilogueFwdINS6_IJSA_SC_SB_EEES9_SE_SG_Li384ELb1ELb1ELb1ELb0EEENS1_36VarlenDynamicPersistentTileSchedulerILi192ELi128ELi384ELi128ELb1ELb1ELb1ELb1ELb0ELb1EEEEEEEEEvNT_6ParamsE)
        /*004c*/ 	.short	0x0380
        /*004e*/ 	.short	0x0a80


	//----- nvinfo : EIATTR_SW_WAR
	.align		4
.L_122:
        /*0050*/ 	.byte	0x04, 0x36
        /*0052*/ 	.short	(.L_124 - .L_123)
.L_123:
        /*0054*/ 	.word	0x00000008
.L_124:


//--------------------- .nv.info._ZN7cutlass13device_kernelIN5flash11enable_sm90INS1_16FlashAttnFwdSm90INS1_25CollectiveMainloopFwdSm90ILi2EN4cute5tupleIJNS5_1CILi1EEES8_S8_EEENS6_IJNS7_ILi192EEENS7_ILi128EEENS7_ILi96EEEEEELi96ENS_6half_tEfNS_4arch4Sm90ELb0ELb1ELb1ELb1ELb1ELb1ELb0ELb0ELb1ELb1ELb1ELb0EEENS1_21CollectiveEpilogueFwdINS6_IJSA_SC_SB_EEES9_SE_SG_Li384ELb1ELb1ELb1ELb0EEENS1_36VarlenDynamicPersistentTileSchedulerILi192ELi128ELi384ELi128ELb1ELb1ELb1ELb1ELb0ELb1EEEEEEEEEvNT_6ParamsE --------------------------
	.section	.nv.info._ZN7cutlass13device_kernelIN5flash11enable_sm90INS1_16FlashAttnFwdSm90INS1_25CollectiveMainloopFwdSm90ILi2EN4cute5tupleIJNS5_1CILi1EEES8_S8_EEENS6_IJNS7_ILi192EEENS7_ILi128EEENS7_ILi96EEEEEELi96ENS_6half_tEfNS_4arch4Sm90ELb0ELb1ELb1ELb1ELb1ELb1ELb0ELb0ELb1ELb1ELb1ELb0EEENS1_21CollectiveEpilogueFwdINS6_IJSA_SC_SB_EEES9_SE_SG_Li384ELb1ELb1ELb1ELb0EEENS1_36VarlenDynamicPersistentTileSchedulerILi192ELi128ELi384ELi128ELb1ELb1ELb1ELb1ELb0ELb1EEEEEEEEEvNT_6ParamsE,"",@"SHT_CUDA_INFO"
	.sectionflags	@""
	.align	4


	//----- nvinfo : EIATTR_CUDA_API_VERSION
	.align		4
        /*0000*/ 	.byte	0x04, 0x37
        /*0002*/ 	.short	(.L_126 - .L_125)
.L_125:
        /*0004*/ 	.word	0x00000082


	//----- nvinfo : EIATTR_KPARAM_INFO
	.align		4
.L_126:
        /*0008*/ 	.byte	0x04, 0x17
        /*000a*/ 	.short	(.L_128 - .L_127)
.L_127:
        /*000c*/ 	.word	0x00000000
        /*0010*/ 	.short	0x0000
        /*0012*/ 	.short	0x0000
        /*0014*/ 	.byte	0x00, 0xf0, 0x01, 0x2a


	//----- nvinfo : EIATTR_SPARSE_MMA_MASK
	.align		4
.L_128:
        /*0018*/ 	.byte	0x03, 0x50
        /*001a*/ 	.short	0x0000


	//----- nvinfo : EIATTR_MAXREG_COUNT
	.align		4
        /*001c*/ 	.byte	0x03, 0x1b
        /*001e*/ 	.short	0x0080


	//----- nvinfo : EIATTR_MERCURY_ISA_VERSION
	.align		4
        /*0020*/ 	.byte	0x03, 0x5f
        /*0022*/ 	.short	0x0101


	//----- nvinfo : EIATTR_VRC_CTA_INIT_COUNT
	.align		4
        /*0024*/ 	.byte	0x02, 0x4a
	.zero		1
	.zero		1


	//----- nvinfo : EIATTR_EXIT_INSTR_OFFSETS
	.align		4
        /*0028*/ 	.byte	0x04, 0x1c
        /*002a*/ 	.short	(.L_130 - .L_129)


	//   ....[0]....
.L_129:
        /*002c*/ 	.word	0x00000010


	//----- nvinfo : EIATTR_MAX_THREADS
	.align		4
.L_130:
        /*0030*/ 	.byte	0x04, 0x05
        /*0032*/ 	.short	(.L_132 - .L_131)
.L_131:
        /*0034*/ 	.word	0x00000200
        /*0038*/ 	.word	0x00000001
        /*003c*/ 	.word	0x00000001


	//----- nvinfo : EIATTR_CBANK_PARAM_SIZE
	.align		4
.L_132:
        /*0040*/ 	.byte	0x03, 0x19
        /*0042*/ 	.short	0x0a80


	//----- nvinfo : EIATTR_PARAM_CBANK
	.align		4
        /*0044*/ 	.byte	0x04, 0x0a
        /*0046*/ 	.short	(.L_134 - .L_133)
	.align		4
.L_133:
        /*0048*/ 	.word	index@(.nv.constant0._ZN7cutlass13device_kernelIN5flash11enable_sm90INS1_16FlashAttnFwdSm90INS1_25CollectiveMainloopFwdSm90ILi2EN4cute5tupleIJNS5_1CILi1EEES8_S8_EEENS6_IJNS7_ILi192EEENS7_ILi128EEENS7_ILi96EEEEEELi96ENS_6half_tEfNS_4arch4Sm90ELb0ELb1ELb1ELb1ELb1ELb1ELb0ELb0ELb1ELb1ELb1ELb0EEENS1_21CollectiveEpilogueFwdINS6_IJSA_SC_SB_EEES9_SE_SG_Li384ELb1ELb1ELb1ELb0EEENS1_36VarlenDynamicPersistentTileSchedulerILi192ELi128ELi384ELi128ELb1ELb1ELb1ELb1ELb0ELb1EEEEEEEEEvNT_6ParamsE)
        /*004c*/ 	.short	0x0380
        /*004e*/ 	.short	0x0a80


	//----- nvinfo : EIATTR_SW_WAR
	.align		4
.L_134:
        /*0050*/ 	.byte	0x04, 0x36
        /*0052*/ 	.short	(.L_136 - .L_135)
.L_135:
        /*0054*/ 	.word	0x00000008
.L_136:


//--------------------- .nv.info._ZN7cutlass13device_kernelIN5flash11enable_sm90INS1_16FlashAttnFwdSm90INS1_25CollectiveMainloopFwdSm90ILi2EN4cute5tupleIJNS5_1CILi1EEES8_S8_EEENS6_IJNS7_ILi192EEENS7_ILi128EEENS7_ILi96EEEEEELi96ENS_6half_tEfNS_4arch4Sm90ELb1ELb0ELb1ELb0ELb1ELb0ELb0ELb0ELb1ELb1ELb1ELb0EEENS1_21CollectiveEpilogueFwdINS6_IJSA_SC_SB_EEES9_SE_SG_Li384ELb0ELb1ELb1ELb0EEENS1_19SingleTileSchedulerILb0ELb1ELb1ELi192EEEEEEEEEvNT_6ParamsE --------------------------
	.section	.nv.info._ZN7cutlass13device_kernelIN5flash11enable_sm90INS1_16FlashAttnFwdSm90INS1_25CollectiveMainloopFwdSm90ILi2EN4cute5tupleIJNS5_1CILi1EEES8_S8_EEENS6_IJNS7_ILi192EEENS7_ILi128EEENS7_ILi96EEEEEELi96ENS_6half_tEfNS_4arch4Sm90ELb1ELb0ELb1ELb0ELb1ELb0ELb0ELb0ELb1ELb1ELb1ELb0EEENS1_21CollectiveEpilogueFwdINS6_IJSA_SC_SB_EEES9_SE_SG_Li384ELb0ELb1ELb1ELb0EEENS1_19SingleTileSchedulerILb0ELb1ELb1ELi192EEEEEEEEEvNT_6ParamsE,"",@"SHT_CUDA_INFO"
	.sectionflags	@""
	.align	4


	//----- nvinfo : EIATTR_CUDA_API_VERSION
	.align		4
        /*0000*/ 	.byte	0x04, 0x37
        /*0002*/ 	.short	(.L_138 - .L_137)
.L_137:
        /*0004*/ 	.word	0x00000082


	//----- nvinfo : EIATTR_KPARAM_INFO
	.align		4
.L_138:
        /*0008*/ 	.byte	0x04, 0x17
        /*000a*/ 	.short	(.L_140 - .L_139)
.L_139:
        /*000c*/ 	.word	0x00000000
        /*0010*/ 	.short	0x0000
        /*0012*/ 	.short	0x0000
        /*0014*/ 	.byte	0x00, 0xf0, 0x01, 0x28


	//----- nvinfo : EIATTR_SPARSE_MMA_MASK
	.align		4
.L_140:
        /*0018*/ 	.byte	0x03, 0x50
        /*001a*/ 	.short	0x0000


	//----- nvinfo : EIATTR_MAXREG_COUNT
	.align		4
        /*001c*/ 	.byte	0x03, 0x1b
        /*001e*/ 	.short	0x0080


	//----- nvinfo : EIATTR_MERCURY_ISA_VERSION
	.align		4
        /*0020*/ 	.byte	0x03, 0x5f
        /*0022*/ 	.short	0x0101


	//----- nvinfo : EIATTR_VRC_CTA_INIT_COUNT
	.align		4
        /*0024*/ 	.byte	0x02, 0x4a
	.zero		1
	.zero		1


	//----- nvinfo : EIATTR_EXIT_INSTR_OFFSETS
	.align		4
        /*0028*/ 	.byte	0x04, 0x1c
        /*002a*/ 	.short	(.L_142 - .L_141)


	//   ....[0]....
.L_141:
        /*002c*/ 	.word	0x00000010


	//----- nvinfo : EIATTR_MAX_THREADS
	.align		4
.L_142:
        /*0030*/ 	.byte	0x04, 0x05
        /*0032*/ 	.short	(.L_144 - .L_143)
.L_143:
        /*0034*/ 	.word	0x00000200
        /*0038*/ 	.word	0x00000001
        /*003c*/ 	.word	0x00000001


	//----- nvinfo : EIATTR_CBANK_PARAM_SIZE
	.align		4
.L_144:
        /*0040*/ 	.byte	0x03, 0x19
        /*0042*/ 	.short	0x0a00


	//----- nvinfo : EIATTR_PARAM_CBANK
	.align		4
        /*0044*/ 	.byte	0x04, 0x0a
        /*0046*/ 	.short	(.L_146 - .L_145)
	.align		4
.L_145:
        /*0048*/ 	.word	index@(.nv.constant0._ZN7cutlass13device_kernelIN5flash11enable_sm90INS1_16FlashAttnFwdSm90INS1_25CollectiveMainloopFwdSm90ILi2EN4cute5tupleIJNS5_1CILi1EEES8_S8_EEENS6_IJNS7_ILi192EEENS7_ILi128EEENS7_ILi96EEEEEELi96ENS_6half_tEfNS_4arch4Sm90ELb1ELb0ELb1ELb0ELb1ELb0ELb0ELb0ELb1ELb1ELb1ELb0EEENS1_21CollectiveEpilogueFwdINS6_IJSA_SC_SB_EEES9_SE_SG_Li384ELb0ELb1ELb1ELb0EEENS1_19SingleTileSchedulerILb0ELb1ELb1ELi192EEEEEEEEEvNT_6ParamsE)
        /*004c*/ 	.short	0x0380
        /*004e*/ 	.short	0x0a00


	//----- nvinfo : EIATTR_SW_WAR
	.align		4
.L_146:
        /*0050*/ 	.byte	0x04, 0x36
        /*0052*/ 	.short	(.L_148 - .L_147)
.L_147:
        /*0054*/ 	.word	0x00000008
.L_148:


//--------------------- .nv.info._ZN7cutlass13device_kernelIN5flash11enable_sm90INS1_16FlashAttnFwdSm90INS1_25CollectiveMainloopFwdSm90ILi2EN4cute5tupleIJNS5_1CILi1EEES8_S8_EEENS6_IJNS7_ILi192EEENS7_ILi128EEENS7_ILi96EEEEEELi96ENS_6half_tEfNS_4arch4Sm90ELb1ELb0ELb1ELb1ELb1ELb0ELb0ELb0ELb1ELb1ELb1ELb0EEENS1_21CollectiveEpilogueFwdINS6_IJSA_SC_SB_EEES9_SE_SG_Li384ELb1ELb1ELb1ELb0EEENS1_36VarlenDynamicPersistentTileSchedulerILi192ELi128ELi384ELi128ELb1ELb1ELb1ELb1ELb1ELb1EEEEEEEEEvNT_6ParamsE --------------------------
	.section	.nv.info._ZN7cutlass13device_kernelIN5flash11enable_sm90INS1_16FlashAttnFwdSm90INS1_25CollectiveMainloopFwdSm90ILi2EN4cute5tupleIJNS5_1CILi1EEES8_S8_EEENS6_IJNS7_ILi192EEENS7_ILi128EEENS7_ILi96EEEEEELi96ENS_6half_tEfNS_4arch4Sm90ELb1ELb0ELb1ELb1ELb1ELb0ELb0ELb0ELb1ELb1ELb1ELb0EEENS1_21CollectiveEpilogueFwdINS6_IJSA_SC_SB_EEES9_SE_SG_Li384ELb1ELb1ELb1ELb0EEENS1_36VarlenDynamicPersistentTileSchedulerILi192ELi128ELi384ELi128ELb1ELb1ELb1ELb1ELb1ELb1EEEEEEEEEvNT_6ParamsE,"",@"SHT_CUDA_INFO"
	.sectionflags	@""
	.align	4


	//----- nvinfo : EIATTR_CUDA_API_VERSION
	.align		4
        /*0000*/ 	.byte	0x04, 0x37
        /*0002*/ 	.short	(.L_150 - .L_149)
.L_149:
        /*0004*/ 	.word	0x00000082


	//----- nvinfo : EIATTR_KPARAM_INFO
	.align		4
.L_150:
        /*0008*/ 	.byte	0x04, 0x17
        /*000a*/ 	.short	(.L_152 - .L_151)
.L_151:
        /*000c*/ 	.word	0x00000000
        /*0010*/ 	.short	0x0000
        /*0012*/ 	.short	0x0000
        /*0014*/ 	.byte	0x00, 0xf0, 0x01, 0x2a


	//----- nvinfo : EIATTR_SPARSE_MMA_MASK
	.align		4
.L_152:
        /*0018*/ 	.byte	0x03, 0x50
        /*001a*/ 	.short	0x0000


	//----- nvinfo : EIATTR_MAXREG_COUNT
	.align		4
        /*001c*/ 	.byte	0x03, 0x1b
        /*001e*/ 	.short	0x0080


	//----- nvinfo : EIATTR_MERCURY_ISA_VERSION
	.align		4
        /*0020*/ 	.byte	0x03, 0x5f
        /*0022*/ 	.short	0x0101


	//----- nvinfo : EIATTR_VRC_CTA_INIT_COUNT
	.align		4
        /*0024*/ 	.byte	0x02, 0x4a
	.zero		1
	.zero		1


	//----- nvinfo : EIATTR_EXIT_INSTR_OFFSETS
	.align		4
        /*0028*/ 	.byte	0x04, 0x1c
        /*002a*/ 	.short	(.L_154 - .L_153)


	//   ....[0]....
.L_153:
        /*002c*/ 	.word	0x00000010


	//----- nvinfo : EIATTR_MAX_THREADS
	.align		4
.L_154:
        /*0030*/ 	.byte	0x04, 0x05
        /*0032*/ 	.short	(.L_156 - .L_155)
.L_155:
        /*0034*/ 	.word	0x00000200
        /*0038*/ 	.word	0x00000001
        /*003c*/ 	.word	0x00000001


	//----- nvinfo : EIATTR_CBANK_PARAM_SIZE
	.align		4
.L_156:
        /*0040*/ 	.byte	0x03, 0x19
        /*0042*/ 	.short	0x0a80


	//----- nvinfo : EIATTR_PARAM_CBANK
	.align		4
        /*0044*/ 	.byte	0x04, 0x0a
        /*0046*/ 	.short	(.L_158 - .L_157)
	.align		4
.L_157:
        /*0048*/ 	.word	index@(.nv.constant0._ZN7cutlass13device_kernelIN5flash11enable_sm90INS1_16FlashAttnFwdSm90INS1_25CollectiveMainloopFwdSm90ILi2EN4cute5tupleIJNS5_1CILi1EEES8_S8_EEENS6_IJNS7_ILi192EEENS7_ILi128EEENS7_ILi96EEEEEELi96ENS_6half_tEfNS_4arch4Sm90ELb1ELb0ELb1ELb1ELb1ELb0ELb0ELb0ELb1ELb1ELb1ELb0EEENS1_21CollectiveEpilogueFwdINS6_IJSA_SC_SB_EEES9_SE_SG_Li384ELb1ELb1ELb1ELb0EEENS1_36VarlenDynamicPersistentTileSchedulerILi192ELi128ELi384ELi128ELb1ELb1ELb1ELb1ELb1ELb1EEEEEEEEEvNT_6ParamsE)
        /*004c*/ 	.short	0x0380
        /*004e*/ 	.short	0x0a80


	//----- nvinfo : EIATTR_SW_WAR
	.align		4
.L_158:
        /*0050*/ 	.byte	0x04, 0x36
        /*0052*/ 	.short	(.L_160 - .L_159)
.L_159:
        /*0054*/ 	.word	0x00000008
.L_160:


//--------------------- .nv.info._ZN7cutlass13device_kernelIN5flash11enable_sm90INS1_16FlashAttnFwdSm90INS1_25CollectiveMainloopFwdSm90ILi2EN4cute5tupleIJNS5_1CILi1EEES8_S8_EEENS6_IJNS7_ILi192EEENS7_ILi128EEENS7_ILi96EEEEEELi96ENS_6half_tEfNS_4arch4Sm90ELb1ELb0ELb1ELb1ELb1ELb1ELb0ELb0ELb1ELb1ELb1ELb0EEENS1_21CollectiveEpilogueFwdINS6_IJSA_SC_SB_EEES9_SE_SG_Li384ELb1ELb1ELb1ELb0EEENS1_36VarlenDynamicPersistentTileSchedulerILi192ELi128ELi384ELi128ELb1ELb1ELb1ELb1ELb1ELb1EEEEEEEEEvNT_6ParamsE --------------------------
	.section	.nv.info._ZN7cutlass13device_kernelIN5flash11enable_sm90INS1_16FlashAttnFwdSm90INS1_25CollectiveMainloopFwdSm90ILi2EN4cute5tupleIJNS5_1CILi1EEES8_S8_EEENS6_IJNS7_ILi192EEENS7_ILi128EEENS7_ILi96EEEEEELi96ENS_6half_tEfNS_4arch4Sm90ELb1ELb0ELb1ELb1ELb1ELb1ELb0ELb0ELb1ELb1ELb1ELb0EEENS1_21CollectiveEpilogueFwdINS6_IJSA_SC_SB_EEES9_SE_SG_Li384ELb1ELb1ELb1ELb0EEENS1_36VarlenDynamicPersistentTileSchedulerILi192ELi128ELi384ELi128ELb1ELb1ELb1ELb1ELb1ELb1EEEEEEEEEvNT_6ParamsE,"",@"SHT_CUDA_INFO"
	.sectionflags	@""
	.align	4


	//----- nvinfo : EIATTR_CUDA_API_VERSION
	.align		4
        /*0000*/ 	.byte	0x04, 0x37
        /*0002*/ 	.short	(.L_162 - .L_161)
.L_161:
        /*0004*/ 	.word	0x00000082


	//----- nvinfo : EIATTR_KPARAM_INFO
	.align		4
.L_162:
        /*0008*/ 	.byte	0x04, 0x17
        /*000a*/ 	.short	(.L_164 - .L_163)
.L_163:
        /*000c*/ 	.word	0x00000000
        /*0010*/ 	.short	0x0000
        /*0012*/ 	.short	0x0000
        /*0014*/ 	.byte	0x00, 0xf0, 0x01, 0x2a


	//----- nvinfo : EIATTR_SPARSE_MMA_MASK
	.align		4
.L_164:
        /*0018*/ 	.byte	0x03, 0x50
        /*001a*/ 	.short	0x0000


	//----- nvinfo : EIATTR_MAXREG_COUNT
	.align		4
        /*001c*/ 	.byte	0x03, 0x1b
        /*001e*/ 	.short	0x0080


	//----- nvinfo : EIATTR_MERCURY_ISA_VERSION
	.align		4
        /*0020*/ 	.byte	0x03, 0x5f
        /*0022*/ 	.short	0x0101


	//----- nvinfo : EIATTR_VRC_CTA_INIT_COUNT
	.align		4
        /*0024*/ 	.byte	0x02, 0x4a
	.zero		1
	.zero		1


	//----- nvinfo : EIATTR_EXIT_INSTR_OFFSETS
	.align		4
        /*0028*/ 	.byte	0x04, 0x1c
        /*002a*/ 	.short	(.L_166 - .L_165)


	//   ....[0]....
.L_165:
        /*002c*/ 	.word	0x00000010


	//----- nvinfo : EIATTR_MAX_THREADS
	.align		4
.L_166:
        /*0030*/ 	.byte	0x04, 0x05
        /*0032*/ 	.short	(.L_168 - .L_167)
.L_167:
        /*0034*/ 	.word	0x00000200
        /*0038*/ 	.word	0x00000001
        /*003c*/ 	.word	0x00000001


	//----- nvinfo : EIATTR_CBANK_PARAM_SIZE
	.align		4
.L_168:
        /*0040*/ 	.byte	0x03, 0x19
        /*0042*/ 	.short	0x0a80


	//----- nvinfo : EIATTR_PARAM_CBANK
	.align		4
        /*0044*/ 	.byte	0x04, 0x0a
        /*0046*/ 	.short	(.L_170 - .L_169)
	.align		4
.L_169:
        /*0048*/ 	.word	index@(.nv.constant0._ZN7cutlass13device_kernelIN5flash11enable_sm90INS1_16FlashAttnFwdSm90INS1_25CollectiveMainloopFwdSm90ILi2EN4cute5tupleIJNS5_1CILi1EEES8_S8_EEENS6_IJNS7_ILi192EEENS7_ILi128EEENS7_ILi96EEEEEELi96ENS_6half_tEfNS_4arch4Sm90ELb1ELb0ELb1ELb1ELb1ELb1ELb0ELb0ELb1ELb1ELb1ELb0EEENS1_21CollectiveEpilogueFwdINS6_IJSA_SC_SB_EEES9_SE_SG_Li384ELb1ELb1ELb1ELb0EEENS1_36VarlenDynamicPersistentTileSchedulerILi192ELi128ELi384ELi128ELb1ELb1ELb1ELb1ELb1ELb1EEEEEEEEEvNT_6ParamsE)
        /*004c*/ 	.short	0x0380
        /*004e*/ 	.short	0x0a80


	//----- nvinfo : EIATTR_SW_WAR
	.align		4
.L_170:
        /*0050*/ 	.byte	0x04, 0x36
        /*0052*/ 	.short	(.L_172 - .L_171)
.L_171:
        /*0054*/ 	.word	0x00000008
.L_172:


//--------------------- .nv.callgraph             --------------------------
	.section	.nv.callgraph,"",@"SHT_CUDA_CALLGRAPH"
	.align	4
	.sectionentsize	8
	.align		4
        /*0000*/ 	.word	0x00000000
	.align		4
        /*0004*/ 	.word	0xffffffff
	.align		4
        /*0008*/ 	.word	0x00000000
	.align		4
        /*000c*/ 	.word	0xfffffffe
	.align		4
        /*0010*/ 	.word	0x00000000
	.align		4
        /*0014*/ 	.word	0xfffffffd
	.align		4
        /*0018*/ 	.word	0x00000000
	.align		4
        /*001c*/ 	.word	0xfffffffc


//--------------------- .nv.constant4             --------------------------
	.section	.nv.constant4,"a",@progbits
	.align	8
	.align		8
.nv.constant4:
        /*0000*/ 	.dword	_ZN85_INTERNAL_8aeadf04_49_flash_fwd_hdim96_fp16_paged_split_softcap_sm90_cu_49158569_38864cuda3std3__45__cpo5beginE
	.align		8
        /*0008*/ 	.dword	_ZN85_INTERNAL_8aeadf04_49_flash_fwd_hdim96_fp16_paged_split_softcap_sm90_cu_49158569_38864cuda3std3__45__cpo3endE
	.align		8
        /*0010*/ 	.dword	_ZN85_INTERNAL_8aeadf04_49_flash_fwd_hdim96_fp16_paged_split_softcap_sm90_cu_49158569_38864cuda3std3__45__cpo6cbeginE
	.align		8
        /*0018*/ 	.dword	_ZN85_INTERNAL_8aeadf04_49_flash_fwd_hdim96_fp16_paged_split_softcap_sm90_cu_49158569_38864cuda3std3__45__cpo4cendE
	.align		8
        /*0020*/ 	.dword	_ZN85_INTERNAL_8aeadf04_49_flash_fwd_hdim96_fp16_paged_split_softcap_sm90_cu_49158569_38864cuda3std3__487_GLOBAL__N__8aeadf04_49_flash_fwd_hdim96_fp16_paged_split_softcap_sm90_cu_49158569_38866ignoreE
	.align		8
        /*0028*/ 	.dword	_ZN85_INTERNAL_8aeadf04_49_flash_fwd_hdim96_fp16_paged_split_softcap_sm90_cu_49158569_38864cuda3std3__419piecewise_constructE
	.align		8
        /*0030*/ 	.dword	_ZN85_INTERNAL_8aeadf04_49_flash_fwd_hdim96_fp16_paged_split_softcap_sm90_cu_49158569_38864cuda3std3__48in_placeE
	.align		8
        /*0038*/ 	.dword	_ZN85_INTERNAL_8aeadf04_49_flash_fwd_hdim96_fp16_paged_split_softcap_sm90_cu_49158569_38864cuda3std6ranges3__45__cpo4swapE
	.align		8
        /*0040*/ 	.dword	_ZN85_INTERNAL_8aeadf04_49_flash_fwd_hdim96_fp16_paged_split_softcap_sm90_cu_49158569_38864cuda3std6ranges3__45__cpo9iter_moveE
	.align		8
        /*0048*/ 	.dword	_ZN85_INTERNAL_8aeadf04_49_flash_fwd_hdim96_fp16_paged_split_softcap_sm90_cu_49158569_38864cute7productE
	.align		8
        /*0050*/ 	.dword	_ZN85_INTERNAL_8aeadf04_49_flash_fwd_hdim96_fp16_paged_split_softcap_sm90_cu_49158569_38864cute1_E


//--------------------- .text._ZN7cutlass13device_kernelIN5flash11enable_sm90INS1_16FlashAttnFwdSm90INS1_25CollectiveMainloopFwdSm90ILi2EN4cute5tupleIJNS5_1CILi1EEES8_S8_EEENS6_IJNS7_ILi192EEENS7_ILi128EEENS7_ILi96EEEEEELi96ENS_6half_tEfNS_4arch4Sm90ELb0ELb0ELb1ELb0ELb1ELb0ELb0ELb0ELb1ELb1ELb1ELb0EEENS1_21CollectiveEpilogueFwdINS6_IJSA_SC_SB_EEES9_SE_SG_Li384ELb0ELb1ELb1ELb0EEENS1_19SingleTileSchedulerILb0ELb1ELb1ELi192EEEEEEEEEvNT_6ParamsE --------------------------
	.section	.text._ZN7cutlass13device_kernelIN5flash11enable_sm90INS1_16FlashAttnFwdSm90INS1_25CollectiveMainloopFwdSm90ILi2EN4cute5tupleIJNS5_1CILi1EEES8_S8_EEENS6_IJNS7_ILi192EEENS7_ILi128EEENS7_ILi96EEEEEELi96ENS_6half_tEfNS_4arch4Sm90ELb0ELb0ELb1ELb0ELb1ELb0ELb0ELb0ELb1ELb1ELb1ELb0EEENS1_21CollectiveEpilogueFwdINS6_IJSA_SC_SB_EEES9_SE_SG_Li384ELb0ELb1ELb1ELb0EEENS1_19SingleTileSchedulerILb0ELb1ELb1ELi192EEEEEEEEEvNT_6ParamsE,"ax",@progbits
	.align	128
.text._ZN7cutlass13device_kernelIN5flash11enable_sm90INS1_16FlashAttnFwdSm90INS1_25CollectiveMainloopFwdSm90ILi2EN4cute5tupleIJNS5_1CILi1EEES8_S8_EEENS6_IJNS7_ILi192EEENS7_ILi128EEENS7_ILi96EEEEEELi96ENS_6half_tEfNS_4arch4Sm90ELb0ELb0ELb1ELb0ELb1ELb0ELb0ELb0ELb1ELb1ELb1ELb0EEENS1_21CollectiveEpilogueFwdINS6_IJSA_SC_SB_EEES9_SE_SG_Li384ELb0ELb1ELb1ELb0EEENS1_19SingleTileSchedulerILb0ELb1ELb1ELi192EEEEEEEEEvNT_6ParamsE:
        .type           _ZN7cutlass13device_kernelIN5flash11enable_sm90INS1_16FlashAttnFwdSm90INS1_25CollectiveMainloopFwdSm90ILi2EN4cute5tupleIJNS5_1CILi1EEES8_S8_EEENS6_IJNS7_ILi192EEENS7_ILi128EEENS7_ILi96EEEEEELi96ENS_6half_tEfNS_4arch4Sm90ELb0ELb0ELb1ELb0ELb1ELb0ELb0ELb0ELb1ELb1ELb1ELb0EEENS1_21CollectiveEpilogueFwdINS6_IJSA_SC_SB_EEES9_SE_SG_Li384ELb0ELb1ELb1ELb0EEENS1_19SingleTileSchedulerILb0ELb1ELb1ELi192EEEEEEEEEvNT_6ParamsE,@function
        .size           _ZN7cutlass13device_kernelIN5flash11enable_sm90INS1_16FlashAttnFwdSm90INS1_25CollectiveMainloopFwdSm90ILi2EN4cute5tupleIJNS5_1CILi1EEES8_S8_EEENS6_IJNS7_ILi192EEENS7_ILi128EEENS7_ILi96EEEEEELi96ENS_6half_tEfNS_4arch4Sm90ELb0ELb0ELb1ELb0ELb1ELb0ELb0ELb0ELb1ELb1ELb1ELb0EEENS1_21CollectiveEpilogueFwdINS6_IJSA_SC_SB_EEES9_SE_SG_Li384ELb0ELb1ELb1ELb0EEENS1_19SingleTileSchedulerILb0ELb1ELb1ELi192EEEEEEEEEvNT_6ParamsE,(.L_x_9 - _ZN7cutlass13device_kernelIN5flash11enable_sm90INS1_16FlashAttnFwdSm90INS1_25CollectiveMainloopFwdSm90ILi2EN4cute5tupleIJNS5_1CILi1EEES8_S8_EEENS6_IJNS7_ILi192EEENS7_ILi128EEENS7_ILi96EEEEEELi96ENS_6half_tEfNS_4arch4Sm90ELb0ELb0ELb1ELb0ELb1ELb0ELb0ELb0ELb1ELb1ELb1ELb0EEENS1_21CollectiveEpilogueFwdINS6_IJSA_SC_SB_EEES9_SE_SG_Li384ELb0ELb1ELb1ELb0EEENS1_19SingleTileSchedulerILb0ELb1ELb1ELi192EEEEEEEEEvNT_6ParamsE)
        .other          _ZN7cutlass13device_kernelIN5flash11enable_sm90INS1_16FlashAttnFwdSm90INS1_25CollectiveMainloopFwdSm90ILi2EN4cute5tupleIJNS5_1CILi1EEES8_S8_EEENS6_IJNS7_ILi192EEENS7_ILi128EEENS7_ILi96EEEEEELi96ENS_6half_tEfNS_4arch4Sm90ELb0ELb0ELb1ELb0ELb1ELb0ELb0ELb0ELb1ELb1ELb1ELb0EEENS1_21CollectiveEpilogueFwdINS6_IJSA_SC_SB_EEES9_SE_SG_Li384ELb0ELb1ELb1ELb0EEENS1_19SingleTileSchedulerILb0ELb1ELb1ELi192EEEEEEEEEvNT_6ParamsE,@"STO_CUDA_ENTRY STV_DEFAULT"
_ZN7cutlass13device_kernelIN5flash11enable_sm90INS1_16FlashAttnFwdSm90INS1_25CollectiveMainloopFwdSm90ILi2EN4cute5tupleIJNS5_1CILi1EEES8_S8_EEENS6_IJNS7_ILi192EEENS7_ILi128EEENS7_ILi96EEEEEELi96ENS_6half_tEfNS_4arch4Sm90ELb0ELb0ELb1ELb0ELb1ELb0ELb0ELb0ELb1ELb1ELb1ELb0EEENS1_21CollectiveEpilogueFwdINS6_IJSA_SC_SB_EEES9_SE_SG_Li384ELb0ELb1ELb1ELb0EEENS1_19SingleTileSchedulerILb0ELb1ELb1ELi192EEEEEEEEEvNT_6ParamsE:
[----:B------:R-:W-:Y:S01]  /*0000*/  LDC R1, c[0x0][0x37c] ;  /* 0x0000df00ff017b82 */ /* 0x000fe20000000800 */
[----:B------:R-:W-:Y:S05]  /*0010*/  EXIT ;  /* 0x000000000000794d */ /* 0x000fea0003800000 */
.L_x_0:
[----:B------:R-:W-:-:S00]  /*0020*/  BRA `(.L_x_0) ;  /* 0xfffffffc00fc7947 */ /* 0x000fc0000383ffff */
[----:B------:R-:W-:-:S00]  /*0030*/  NOP ;  /* 0x0000000000007918 */ /* 0x000fc00000000000 */
        /* <DEDUP_REMOVED lines=12> */
.L_x_9:


//--------------------- .text._ZN7cutlass13device_kernelIN5flash11enable_sm90INS1_16FlashAttnFwdSm90INS1_25CollectiveMainloopFwdSm90ILi2EN4cute5tupleIJNS5_1CILi1EEES8_S8_EEENS6_IJNS7_ILi192EEENS7_ILi128EEENS7_ILi96EEEEEELi96ENS_6half_tEfNS_4arch4Sm90ELb0ELb0ELb1ELb1ELb1ELb0ELb0ELb0ELb1ELb1ELb1ELb0EEENS1_21CollectiveEpilogueFwdINS6_IJSA_SC_SB_EEES9_SE_SG_Li384ELb1ELb1ELb1ELb0EEENS1_36VarlenDynamicPersistentTileSchedulerILi192ELi128ELi384ELi128ELb1ELb1ELb1ELb0ELb1ELb1EEEEEEEEEvNT_6ParamsE --------------------------
	.section	.text._ZN7cutlass13device_kernelIN5flash11enable_sm90INS1_16FlashAttnFwdSm90INS1_25CollectiveMainloopFwdSm90ILi2EN4cute5tupleIJNS5_1CILi1EEES8_S8_EEENS6_IJNS7_ILi192EEENS7_ILi128EEENS7_ILi96EEEEEELi96ENS_6half_tEfNS_4arch4Sm90ELb0ELb0ELb1ELb1ELb1ELb0ELb0ELb0ELb1ELb1ELb1ELb0EEENS1_21CollectiveEpilogueFwdINS6_IJSA_SC_SB_EEES9_SE_SG_Li384ELb1ELb1ELb1ELb0EEENS1_36VarlenDynamicPersistentTileSchedulerILi192ELi128ELi384ELi128ELb1ELb1ELb1ELb0ELb1ELb1EEEEEEEEEvNT_6ParamsE,"ax",@progbits
	.align	128
.text._ZN7cutlass13device_kernelIN5flash11enable_sm90INS1_16FlashAttnFwdSm90INS1_25CollectiveMainloopFwdSm90ILi2EN4cute5tupleIJNS5_1CILi1EEES8_S8_EEENS6_IJNS7_ILi192EEENS7_ILi128EEENS7_ILi96EEEEEELi96ENS_6half_tEfNS_4arch4Sm90ELb0ELb0ELb1ELb1ELb1ELb0ELb0ELb0ELb1ELb1ELb1ELb0EEENS1_21CollectiveEpilogueFwdINS6_IJSA_SC_SB_EEES9_SE_SG_Li384ELb1ELb1ELb1ELb0EEENS1_36VarlenDynamicPersistentTileSchedulerILi192ELi128ELi384ELi128ELb1ELb1ELb1ELb0ELb1ELb1EEEEEEEEEvNT_6ParamsE:
        .type           _ZN7cutlass13device_kernelIN5flash11enable_sm90INS1_16FlashAttnFwdSm90INS1_25CollectiveMainloopFwdSm90ILi2EN4cute5tupleIJNS5_1CILi1EEES8_S8_EEENS6_IJNS7_ILi192EEENS7_ILi128EEENS7_ILi96EEEEEELi96ENS_6half_tEfNS_4arch4Sm90ELb0ELb0ELb1ELb1ELb1ELb0ELb0ELb0ELb1ELb1ELb1ELb0EEENS1_21CollectiveEpilogueFwdINS6_IJSA_SC_SB_EEES9_SE_SG_Li384ELb1ELb1ELb1ELb0EEENS1_36VarlenDynamicPersistentTileSchedulerILi192ELi128ELi384ELi128ELb1ELb1ELb1ELb0ELb1ELb1EEEEEEEEEvNT_6ParamsE,@function
        .size           _ZN7cutlass13device_kernelIN5flash11enable_sm90INS1_16FlashAttnFwdSm90INS1_25CollectiveMainloopFwdSm90ILi2EN4cute5tupleIJNS5_1CILi1EEES8_S8_EEENS6_IJNS7_ILi192EEENS7_ILi128EEENS7_ILi96EEEEEELi96ENS_6half_tEfNS_4arch4Sm90ELb0ELb0ELb1ELb1ELb1ELb0ELb0ELb0ELb1ELb1ELb1ELb0EEENS1_21CollectiveEpilogueFwdINS6_IJSA_SC_SB_EEES9_SE_SG_Li384ELb1ELb1ELb1ELb0EEENS1_36VarlenDynamicPersistentTileSchedulerILi192ELi128ELi384ELi128ELb1ELb1ELb1ELb0ELb1ELb1EEEEEEEEEvNT_6ParamsE,(.L_x_10 - _ZN7cutlass13device_kernelIN5flash11enable_sm90INS1_16FlashAttnFwdSm90INS1_25CollectiveMainloopFwdSm90ILi2EN4cute5tupleIJNS5_1CILi1EEES8_S8_EEENS6_IJNS7_ILi192EEENS7_ILi128EEENS7_ILi96EEEEEELi96ENS_6half_tEfNS_4arch4Sm90ELb0ELb0ELb1ELb1ELb1ELb0ELb0ELb0ELb1ELb1ELb1ELb0EEENS1_21CollectiveEpilogueFwdINS6_IJSA_SC_SB_EEES9_SE_SG_Li384ELb1ELb1ELb1ELb0EEENS1_36VarlenDynamicPersistentTileSchedulerILi192ELi128ELi384ELi128ELb1ELb1ELb1ELb0ELb1ELb1EEEEEEEEEvNT_6ParamsE)
        .other          _ZN7cutlass13device_kernelIN5flash11enable_sm90INS1_16FlashAttnFwdSm90INS1_25CollectiveMainloopFwdSm90ILi2EN4cute5tupleIJNS5_1CILi1EEES8_S8_EEENS6_IJNS7_ILi192EEENS7_ILi128EEENS7_ILi96EEEEEELi96ENS_6half_tEfNS_4arch4Sm90ELb0ELb0ELb1ELb1ELb1ELb0ELb0ELb0ELb1ELb1ELb1ELb0EEENS1_21CollectiveEpilogueFwdINS6_IJSA_SC_SB_EEES9_SE_SG_Li384ELb1ELb1ELb1ELb0EEENS1_36VarlenDynamicPersistentTileSchedulerILi192ELi128ELi384ELi128ELb1ELb1ELb1ELb0ELb1ELb1EEEEEEEEEvNT_6ParamsE,@"STO_CUDA_ENTRY STV_DEFAULT"
_ZN7cutlass13device_kernelIN5flash11enable_sm90INS1_16FlashAttnFwdSm90INS1_25CollectiveMainloopFwdSm90ILi2EN4cute5tupleIJNS5_1CILi1EEES8_S8_EEENS6_IJNS7_ILi192EEENS7_ILi128EEENS7_ILi96EEEEEELi96ENS_6half_tEfNS_4arch4Sm90ELb0ELb0ELb1ELb1ELb1ELb0ELb0ELb0ELb1ELb1ELb1ELb0EEENS1_21CollectiveEpilogueFwdINS6_IJSA_SC_SB_EEES9_SE_SG_Li384ELb1ELb1ELb1ELb0EEENS1_36VarlenDynamicPersistentTileSchedulerILi192ELi128ELi384ELi128ELb1ELb1ELb1ELb0ELb1ELb1EEEEEEEEEvNT_6ParamsE:
[----:B------:R-:W-:Y:S01]  /*0000*/  LDC R1, c[0x0][0x37c] ;  /* 0x0000df00ff017b82 */ /* 0x000fe20000000800 */
[----:B------:R-:W-:Y:S05]  /*0010*/  EXIT ;  /* 0x000000000000794d */ /* 0x000fea0003800000 */
.L_x_1:
        /* <DEDUP_REMOVED lines=14> */
.L_x_10:


//--------------------- .text._ZN7cutlass13device_kernelIN5flash11enable_sm90INS1_16FlashAttnFwdSm90INS1_25CollectiveMainloopFwdSm90ILi2EN4cute5tupleIJNS5_1CILi1EEES8_S8_EEENS6_IJNS7_ILi192EEENS7_ILi128EEENS7_ILi96EEEEEELi96ENS_6half_tEfNS_4arch4Sm90ELb0ELb0ELb1ELb1ELb1ELb1ELb0ELb0ELb1ELb1ELb1ELb0EEENS1_21CollectiveEpilogueFwdINS6_IJSA_SC_SB_EEES9_SE_SG_Li384ELb1ELb1ELb1ELb0EEENS1_36VarlenDynamicPersistentTileSchedulerILi192ELi128ELi384ELi128ELb1ELb1ELb1ELb0ELb1ELb1EEEEEEEEEvNT_6ParamsE --------------------------
	.section	.text._ZN7cutlass13device_kernelIN5flash11enable_sm90INS1_16FlashAttnFwdSm90INS1_25CollectiveMainloopFwdSm90ILi2EN4cute5tupleIJNS5_1CILi1EEES8_S8_EEENS6_IJNS7_ILi192EEENS7_ILi128EEENS7_ILi96EEEEEELi96ENS_6half_tEfNS_4arch4Sm90ELb0ELb0ELb1ELb1ELb1ELb1ELb0ELb0ELb1ELb1ELb1ELb0EEENS1_21CollectiveEpilogueFwdINS6_IJSA_SC_SB_EEES9_SE_SG_Li384ELb1ELb1ELb1ELb0EEENS1_36VarlenDynamicPersistentTileSchedulerILi192ELi128ELi384ELi128ELb1ELb1ELb1ELb0ELb1ELb1EEEEEEEEEvNT_6ParamsE,"ax",@progbits
	.align	128
.text._ZN7cutlass13device_kernelIN5flash11enable_sm90INS1_16FlashAttnFwdSm90INS1_25CollectiveMainloopFwdSm90ILi2EN4cute5tupleIJNS5_1CILi1EEES8_S8_EEENS6_IJNS7_ILi192EEENS7_ILi128EEENS7_ILi96EEEEEELi96ENS_6half_tEfNS_4arch4Sm90ELb0ELb0ELb1ELb1ELb1ELb1ELb0ELb0ELb1ELb1ELb1ELb0EEENS1_21CollectiveEpilogueFwdINS6_IJSA_SC_SB_EEES9_SE_SG_Li384ELb1ELb1ELb1ELb0EEENS1_36VarlenDynamicPersistentTileSchedulerILi192ELi128ELi384ELi128ELb1ELb1ELb1ELb0ELb1ELb1EEEEEEEEEvNT_6ParamsE:
        .type           _ZN7cutlass13device_kernelIN5flash11enable_sm90INS1_16FlashAttnFwdSm90INS1_25CollectiveMainloopFwdSm90ILi2EN4cute5tupleIJNS5_1CILi1EEES8_S8_EEENS6_IJNS7_ILi192EEENS7_ILi128EEENS7_ILi96EEEEEELi96ENS_6half_tEfNS_4arch4Sm90ELb0ELb0ELb1ELb1ELb1ELb1ELb0ELb0ELb1ELb1ELb1ELb0EEENS1_21CollectiveEpilogueFwdINS6_IJSA_SC_SB_EEES9_SE_SG_Li384ELb1ELb1ELb1ELb0EEENS1_36VarlenDynamicPersistentTileSchedulerILi192ELi128ELi384ELi128ELb1ELb1ELb1ELb0ELb1ELb1EEEEEEEEEvNT_6ParamsE,@function
        .size           _ZN7cutlass13device_kernelIN5flash11enable_sm90INS1_16FlashAttnFwdSm90INS1_25CollectiveMainloopFwdSm90ILi2EN4cute5tupleIJNS5_1CILi1EEES8_S8_EEENS6_IJNS7_ILi192EEENS7_ILi128EEENS7_ILi96EEEEEELi96ENS_6half_tEfNS_4arch4Sm90ELb0ELb0ELb1ELb1ELb1ELb1ELb0ELb0ELb1ELb1ELb1ELb0EEENS1_21CollectiveEpilogueFwdINS6_IJSA_SC_SB_EEES9_SE_SG_Li384ELb1ELb1ELb1ELb0EEENS1_36VarlenDynamicPersistentTileSchedulerILi192ELi128ELi384ELi128ELb1ELb1ELb1ELb0ELb1ELb1EEEEEEEEEvNT_6ParamsE,(.L_x_11 - _ZN7cutlass13device_kernelIN5flash11enable_sm90INS1_16FlashAttnFwdSm90INS1_25CollectiveMainloopFwdSm90ILi2EN4cute5tupleIJNS5_1CILi1EEES8_S8_EEENS6_IJNS7_ILi192EEENS7_ILi128EEENS7_ILi96EEEEEELi96ENS_6half_tEfNS_4arch4Sm90ELb0ELb0ELb1ELb1ELb1ELb1ELb0ELb0ELb1ELb1ELb1ELb0EEENS1_21CollectiveEpilogueFwdINS6_IJSA_SC_SB_EEES9_SE_SG_Li384ELb1ELb1ELb1ELb0EEENS1_36VarlenDynamicPersistentTileSchedulerILi192ELi128ELi384ELi128ELb1ELb1ELb1ELb0ELb1ELb1EEEEEEEEEvNT_6ParamsE)
        .other          _ZN7cutlass13device_kernelIN5flash11enable_sm90INS1_16FlashAttnFwdSm90INS1_25CollectiveMainloopFwdSm90ILi2EN4cute5tupleIJNS5_1CILi1EEES8_S8_EEENS6_IJNS7_ILi192EEENS7_ILi128EEENS7_ILi96EEEEEELi96ENS_6half_tEfNS_4arch4Sm90ELb0ELb0ELb1ELb1ELb1ELb1ELb0ELb0ELb1ELb1ELb1ELb0EEENS1_21CollectiveEpilogueFwdINS6_IJSA_SC_SB_EEES9_SE_SG_Li384ELb1ELb1ELb1ELb0EEENS1_36VarlenDynamicPersistentTileSchedulerILi192ELi128ELi384ELi128ELb1ELb1ELb1ELb0ELb1ELb1EEEEEEEEEvNT_6ParamsE,@"STO_CUDA_ENTRY STV_DEFAULT"
_ZN7cutlass13device_kernelIN5flash11enable_sm90INS1_16FlashAttnFwdSm90INS1_25CollectiveMainloopFwdSm90ILi2EN4cute5tupleIJNS5_1CILi1EEES8_S8_EEENS6_IJNS7_ILi192EEENS7_ILi128EEENS7_ILi96EEEEEELi96ENS_6half_tEfNS_4arch4Sm90ELb0ELb0ELb1ELb1ELb1ELb1ELb0ELb0ELb1ELb1ELb1ELb0EEENS1_21CollectiveEpilogueFwdINS6_IJSA_SC_SB_EEES9_SE_SG_Li384ELb1ELb1ELb1ELb0EEENS1_36VarlenDynamicPersistentTileSchedulerILi192ELi128ELi384ELi128ELb1ELb1ELb1ELb0ELb1ELb1EEEEEEEEEvNT_6ParamsE:
[----:B------:R-:W-:Y:S01]  /*0000*/  LDC R1, c[0x0][0x37c] ;  /* 0x0000df00ff017b82 */ /* 0x000fe20000000800 */
[----:B------:R-:W-:Y:S05]  /*0010*/  EXIT ;  /* 0x000000000000794d */ /* 0x000fea0003800000 */
.L_x_2:
        /* <DEDUP_REMOVED lines=14> */
.L_x_11:


//--------------------- .text._ZN7cutlass13device_kernelIN5flash11enable_sm90INS1_16FlashAttnFwdSm90INS1_25CollectiveMainloopFwdSm90ILi2EN4cute5tupleIJNS5_1CILi1EEES8_S8_EEENS6_IJNS7_ILi192EEENS7_ILi128EEENS7_ILi96EEEEEELi96ENS_6half_tEfNS_4arch4Sm90ELb0ELb1ELb1ELb0ELb1ELb0ELb0ELb0ELb1ELb1ELb1ELb0EEENS1_21CollectiveEpilogueFwdINS6_IJSA_SC_SB_EEES9_SE_SG_Li384ELb0ELb1ELb1ELb0EEENS1_19SingleTileSchedulerILb0ELb1ELb1ELi192EEEEEEEEEvNT_6ParamsE --------------------------
	.section	.text._ZN7cutlass13device_kernelIN5flash11enable_sm90INS1_16FlashAttnFwdSm90INS1_25CollectiveMainloopFwdSm90ILi2EN4cute5tupleIJNS5_1CILi1EEES8_S8_EEENS6_IJNS7_ILi192EEENS7_ILi128EEENS7_ILi96EEEEEELi96ENS_6half_tEfNS_4arch4Sm90ELb0ELb1ELb1ELb0ELb1ELb0ELb0ELb0ELb1ELb1ELb1ELb0EEENS1_21CollectiveEpilogueFwdINS6_IJSA_SC_SB_EEES9_SE_SG_Li384ELb0ELb1ELb1ELb0EEENS1_19SingleTileSchedulerILb0ELb1ELb1ELi192EEEEEEEEEvNT_6ParamsE,"ax",@progbits
	.align	128
.text._ZN7cutlass13device_kernelIN5flash11enable_sm90INS1_16FlashAttnFwdSm90INS1_25CollectiveMainloopFwdSm90ILi2EN4cute5tupleIJNS5_1CILi1EEES8_S8_EEENS6_IJNS7_ILi192EEENS7_ILi128EEENS7_ILi96EEEEEELi96ENS_6half_tEfNS_4arch4Sm90ELb0ELb1ELb1ELb0ELb1ELb0ELb0ELb0ELb1ELb1ELb1ELb0EEENS1_21CollectiveEpilogueFwdINS6_IJSA_SC_SB_EEES9_SE_SG_Li384ELb0ELb1ELb1ELb0EEENS1_19SingleTileSchedulerILb0ELb1ELb1ELi192EEEEEEEEEvNT_6ParamsE:
        .type           _ZN7cutlass13device_kernelIN5flash11enable_sm90INS1_16FlashAttnFwdSm90INS1_25CollectiveMainloopFwdSm90ILi2EN4cute5tupleIJNS5_1CILi1EEES8_S8_EEENS6_IJNS7_ILi192EEENS7_ILi128EEENS7_ILi96EEEEEELi96ENS_6half_tEfNS_4arch4Sm90ELb0ELb1ELb1ELb0ELb1ELb0ELb0ELb0ELb1ELb1ELb1ELb0EEENS1_21CollectiveEpilogueFwdINS6_IJSA_SC_SB_EEES9_SE_SG_Li384ELb0ELb1ELb1ELb0EEENS1_19SingleTileSchedulerILb0ELb1ELb1ELi192EEEEEEEEEvNT_6ParamsE,@function
        .size           _ZN7cutlass13device_kernelIN5flash11enable_sm90INS1_16FlashAttnFwdSm90INS1_25CollectiveMainloopFwdSm90ILi2EN4cute5tupleIJNS5_1CILi1EEES8_S8_EEENS6_IJNS7_ILi192EEENS7_ILi128EEENS7_ILi96EEEEEELi96ENS_6half_tEfNS_4arch4Sm90ELb0ELb1ELb1ELb0ELb1ELb0ELb0ELb0ELb1ELb1ELb1ELb0EEENS1_21CollectiveEpilogueFwdINS6_IJSA_SC_SB_EEES9_SE_SG_Li384ELb0ELb1ELb1ELb0EEENS1_19SingleTileSchedulerILb0ELb1ELb1ELi192EEEEEEEEEvNT_6ParamsE,(.L_x_12 - _ZN7cutlass13device_kernelIN5flash11enable_sm90INS1_16FlashAttnFwdSm90INS1_25CollectiveMainloopFwdSm90ILi2EN4cute5tupleIJNS5_1CILi1EEES8_S8_EEENS6_IJNS7_ILi192EEENS7_ILi128EEENS7_ILi96EEEEEELi96ENS_6half_tEfNS_4arch4Sm90ELb0ELb1ELb1ELb0ELb1ELb0ELb0ELb0ELb1ELb1ELb1ELb0EEENS1_21CollectiveEpilogueFwdINS6_IJSA_SC_SB_EEES9_SE_SG_Li384ELb0ELb1ELb1ELb0EEENS1_19SingleTileSchedulerILb0ELb1ELb1ELi192EEEEEEEEEvNT_6ParamsE)
        .other          _ZN7cutlass13device_kernelIN5flash11enable_sm90INS1_16FlashAttnFwdSm90INS1_25CollectiveMainloopFwdSm90ILi2EN4cute5tupleIJNS5_1CILi1EEES8_S8_EEENS6_IJNS7_ILi192EEENS7_ILi128EEENS7_ILi96EEEEEELi96ENS_6half_tEfNS_4arch4Sm90ELb0ELb1ELb1ELb0ELb1ELb0ELb0ELb0ELb1ELb1ELb1ELb0EEENS1_21CollectiveEpilogueFwdINS6_IJSA_SC_SB_EEES9_SE_SG_Li384ELb0ELb1ELb1ELb0EEENS1_19SingleTileSchedulerILb0ELb1ELb1ELi192EEEEEEEEEvNT_6ParamsE,@"STO_CUDA_ENTRY STV_DEFAULT"
_ZN7cutlass13device_kernelIN5flash11enable_sm90INS1_16FlashAttnFwdSm90INS1_25CollectiveMainloopFwdSm90ILi2EN4cute5tupleIJNS5_1CILi1EEES8_S8_EEENS6_IJNS7_ILi192EEENS7_ILi128EEENS7_ILi96EEEEEELi96ENS_6half_tEfNS_4arch4Sm90ELb0ELb1ELb1ELb0ELb1ELb0ELb0ELb0ELb1ELb1ELb1ELb0EEENS1_21CollectiveEpilogueFwdINS6_IJSA_SC_SB_EEES9_SE_SG_Li384ELb0ELb1ELb1ELb0EEENS1_19SingleTileSchedulerILb0ELb1ELb1ELi192EEEEEEEEEvNT_6ParamsE:
[----:B------:R-:W-:Y:S01]  /*0000*/  LDC R1, c[0x0][0x37c] ;  /* 0x0000df00ff017b82 */ /* 0x000fe20000000800 */
[----:B------:R-:W-:Y:S05]  /*0010*/  EXIT ;  /* 0x000000000000794d */ /* 0x000fea0003800000 */
.L_x_3:
        /* <DEDUP_REMOVED lines=14> */
.L_x_12:


//--------------------- .text._ZN7cutlass13device_kernelIN5flash11enable_sm90INS1_16FlashAttnFwdSm90INS1_25CollectiveMainloopFwdSm90ILi2EN4cute5tupleIJNS5_1CILi1EEES8_S8_EEENS6_IJNS7_ILi192EEENS7_ILi128EEENS7_ILi96EEEEEELi96ENS_6half_tEfNS_4arch4Sm90ELb0ELb1ELb1ELb1ELb1ELb0ELb0ELb0ELb1ELb1ELb1ELb0EEENS1_21CollectiveEpilogueFwdINS6_IJSA_SC_SB_EEES9_SE_SG_Li384ELb1ELb1ELb1ELb0EEENS1_36VarlenDynamicPersistentTileSchedulerILi192ELi128ELi384ELi128ELb1ELb1ELb1ELb1ELb0ELb1EEEEEEEEEvNT_6ParamsE --------------------------
	.section	.text._ZN7cutlass13device_kernelIN5flash11enable_sm90INS1_16FlashAttnFwdSm90INS1_25CollectiveMainloopFwdSm90ILi2EN4cute5tupleIJNS5_1CILi1EEES8_S8_EEENS6_IJNS7_ILi192EEENS7_ILi128EEENS7_ILi96EEEEEELi96ENS_6half_tEfNS_4arch4Sm90ELb0ELb1ELb1ELb1ELb1ELb0ELb0ELb0ELb1ELb1ELb1ELb0EEENS1_21CollectiveEpilogueFwdINS6_IJSA_SC_SB_EEES9_SE_SG_Li384ELb1ELb1ELb1ELb0EEENS1_36VarlenDynamicPersistentTileSchedulerILi192ELi128ELi384ELi128ELb1ELb1ELb1ELb1ELb0ELb1EEEEEEEEEvNT_6ParamsE,"ax",@progbits
	.align	128
.text._ZN7cutlass13device_kernelIN5flash11enable_sm90INS1_16FlashAttnFwdSm90INS1_25CollectiveMainloopFwdSm90ILi2EN4cute5tupleIJNS5_1CILi1EEES8_S8_EEENS6_IJNS7_ILi192EEENS7_ILi128EEENS7_ILi96EEEEEELi96ENS_6half_tEfNS_4arch4Sm90ELb0ELb1ELb1ELb1ELb1ELb0ELb0ELb0ELb1ELb1ELb1ELb0EEENS1_21CollectiveEpilogueFwdINS6_IJSA_SC_SB_EEES9_SE_SG_Li384ELb1ELb1ELb1ELb0EEENS1_36VarlenDynamicPersistentTileSchedulerILi192ELi128ELi384ELi128ELb1ELb1ELb1ELb1ELb0ELb1EEEEEEEEEvNT_6ParamsE:
        .type           _ZN7cutlass13device_kernelIN5flash11enable_sm90INS1_16FlashAttnFwdSm90INS1_25CollectiveMainloopFwdSm90ILi2EN4cute5tupleIJNS5_1CILi1EEES8_S8_EEENS6_IJNS7_ILi192EEENS7_ILi128EEENS7_ILi96EEEEEELi96ENS_6half_tEfNS_4arch4Sm90ELb0ELb1ELb1ELb1ELb1ELb0ELb0ELb0ELb1ELb1ELb1ELb0EEENS1_21CollectiveEpilogueFwdINS6_IJSA_SC_SB_EEES9_SE_SG_Li384ELb1ELb1ELb1ELb0EEENS1_36VarlenDynamicPersistentTileSchedulerILi192ELi128ELi384ELi128ELb1ELb1ELb1ELb1ELb0ELb1EEEEEEEEEvNT_6ParamsE,@function
        .size           _ZN7cutlass13device_kernelIN5flash11enable_sm90INS1_16FlashAttnFwdSm90INS1_25CollectiveMainloopFwdSm90ILi2EN4cute5tupleIJNS5_1CILi1EEES8_S8_EEENS6_IJNS7_ILi192EEENS7_ILi128EEENS7_ILi96EEEEEELi96ENS_6half_tEfNS_4arch4Sm90ELb0ELb1ELb1ELb1ELb1ELb0ELb0ELb0ELb1ELb1ELb1ELb0EEENS1_21CollectiveEpilogueFwdINS6_IJSA_SC_SB_EEES9_SE_SG_Li384ELb1ELb1ELb1ELb0EEENS1_36VarlenDynamicPersistentTileSchedulerILi192ELi128ELi384ELi128ELb1ELb1ELb1ELb1ELb0ELb1EEEEEEEEEvNT_6ParamsE,(.L_x_13 - _ZN7cutlass13device_kernelIN5flash11enable_sm90INS1_16FlashAttnFwdSm90INS1_25CollectiveMainloopFwdSm90ILi2EN4cute5tupleIJNS5_1CILi1EEES8_S8_EEENS6_IJNS7_ILi192EEENS7_ILi128EEENS7_ILi96EEEEEELi96ENS_6half_tEfNS_4arch4Sm90ELb0ELb1ELb1ELb1ELb1ELb0ELb0ELb0ELb1ELb1ELb1ELb0EEENS1_21CollectiveEpilogueFwdINS6_IJSA_SC_SB_EEES9_SE_SG_Li384ELb1ELb1ELb1ELb0EEENS1_36VarlenDynamicPersistentTileSchedulerILi192ELi128ELi384ELi128ELb1ELb1ELb1ELb1ELb0ELb1EEEEEEEEEvNT_6ParamsE)
        .other          _ZN7cutlass13device_kernelIN5flash11enable_sm90INS1_16FlashAttnFwdSm90INS1_25CollectiveMainloopFwdSm90ILi2EN4cute5tupleIJNS5_1CILi1EEES8_S8_EEENS6_IJNS7_ILi192EEENS7_ILi128EEENS7_ILi96EEEEEELi96ENS_6half_tEfNS_4arch4Sm90ELb0ELb1ELb1ELb1ELb1ELb0ELb0ELb0ELb1ELb1ELb1ELb0EEENS1_21CollectiveEpilogueFwdINS6_IJSA_SC_SB_EEES9_SE_SG_Li384ELb1ELb1ELb1ELb0EEENS1_36VarlenDynamicPersistentTileSchedulerILi192ELi128ELi384ELi128ELb1ELb1ELb1ELb1ELb0ELb1EEEEEEEEEvNT_6ParamsE,@"STO_CUDA_ENTRY STV_DEFAULT"
_ZN7cutlass13device_kernelIN5flash11enable_sm90INS1_16FlashAttnFwdSm90INS1_25CollectiveMainloopFwdSm90ILi2EN4cute5tupleIJNS5_1CILi1EEES8_S8_EEENS6_IJNS7_ILi192EEENS7_ILi128EEENS7_ILi96EEEEEELi96ENS_6half_tEfNS_4arch4Sm90ELb0ELb1ELb1ELb1ELb1ELb0ELb0ELb0ELb1ELb1ELb1ELb0EEENS1_21CollectiveEpilogueFwdINS6_IJSA_SC_SB_EEES9_SE_SG_Li384ELb1ELb1ELb1ELb0EEENS1_36VarlenDynamicPersistentTileSchedulerILi192ELi128ELi384ELi128ELb1ELb1ELb1ELb1ELb0ELb1EEEEEEEEEvNT_6ParamsE:
[----:B------:R-:W-:Y:S01]  /*0000*/  LDC R1, c[0x0][0x37c] ;  /* 0x0000df00ff017b82 */ /* 0x000fe20000000800 */
[----:B------:R-:W-:Y:S05]  /*0010*/  EXIT ;  /* 0x000000000000794d */ /* 0x000fea0003800000 */
.L_x_4:
        /* <DEDUP_REMOVED lines=14> */
.L_x_13:


//--------------------- .text._ZN7cutlass13device_kernelIN5flash11enable_sm90INS1_16FlashAttnFwdSm90INS1_25CollectiveMainloopFwdSm90ILi2EN4cute5tupleIJNS5_1CILi1EEES8_S8_EEENS6_IJNS7_ILi192EEENS7_ILi128EEENS7_ILi96EEEEEELi96ENS_6half_tEfNS_4arch4Sm90ELb0ELb1ELb1ELb1ELb1ELb1ELb0ELb0ELb1ELb1ELb1ELb0EEENS1_21CollectiveEpilogueFwdINS6_IJSA_SC_SB_EEES9_SE_SG_Li384ELb1ELb1ELb1ELb0EEENS1_36VarlenDynamicPersistentTileSchedulerILi192ELi128ELi384ELi128ELb1ELb1ELb1ELb1ELb0ELb1EEEEEEEEEvNT_6ParamsE --------------------------
	.section	.text._ZN7cutlass13device_kernelIN5flash11enable_sm90INS1_16FlashAttnFwdSm90INS1_25CollectiveMainloopFwdSm90ILi2EN4cute5tupleIJNS5_1CILi1EEES8_S8_EEENS6_IJNS7_ILi192EEENS7_ILi128EEENS7_ILi96EEEEEELi96ENS_6half_tEfNS_4arch4Sm90ELb0ELb1ELb1ELb1ELb1ELb1ELb0ELb0ELb1ELb1ELb1ELb0EEENS1_21CollectiveEpilogueFwdINS6_IJSA_SC_SB_EEES9_SE_SG_Li384ELb1ELb1ELb1ELb0EEENS1_36VarlenDynamicPersistentTileSchedulerILi192ELi128ELi384ELi128ELb1ELb1ELb1ELb1ELb0ELb1EEEEEEEEEvNT_6ParamsE,"ax",@progbits
	.align	128
.text._ZN7cutlass13device_kernelIN5flash11enable_sm90INS1_16FlashAttnFwdSm90INS1_25CollectiveMainloopFwdSm90ILi2EN4cute5tupleIJNS5_1CILi1EEES8_S8_EEENS6_IJNS7_ILi192EEENS7_ILi128EEENS7_ILi96EEEEEELi96ENS_6half_tEfNS_4arch4Sm90ELb0ELb1ELb1ELb1ELb1ELb1ELb0ELb0ELb1ELb1ELb1ELb0EEENS1_21CollectiveEpilogueFwdINS6_IJSA_SC_SB_EEES9_SE_SG_Li384ELb1ELb1ELb1ELb0EEENS1_36VarlenDynamicPersistentTileSchedulerILi192ELi128ELi384ELi128ELb1ELb1ELb1ELb1ELb0ELb1EEEEEEEEEvNT_6ParamsE:
        .type           _ZN7cutlass13device_kernelIN5flash11enable_sm90INS1_16FlashAttnFwdSm90INS1_25CollectiveMainloopFwdSm90ILi2EN4cute5tupleIJNS5_1CILi1EEES8_S8_EEENS6_IJNS7_ILi192EEENS7_ILi128EEENS7_ILi96EEEEEELi96ENS_6half_tEfNS_4arch4Sm90ELb0ELb1ELb1ELb1ELb1ELb1ELb0ELb0ELb1ELb1ELb1ELb0EEENS1_21CollectiveEpilogueFwdINS6_IJSA_SC_SB_EEES9_SE_SG_Li384ELb1ELb1ELb1ELb0EEENS1_36VarlenDynamicPersistentTileSchedulerILi192ELi128ELi384ELi128ELb1ELb1ELb1ELb1ELb0ELb1EEEEEEEEEvNT_6ParamsE,@function
        .size           _ZN7cutlass13device_kernelIN5flash11enable_sm90INS1_16FlashAttnFwdSm90INS1_25CollectiveMainloopFwdSm90ILi2EN4cute5tupleIJNS5_1CILi1EEES8_S8_EEENS6_IJNS7_ILi192EEENS7_ILi128EEENS7_ILi96EEEEEELi96ENS_6half_tEfNS_4arch4Sm90ELb0ELb1ELb1ELb1ELb1ELb1ELb0ELb0ELb1ELb1ELb1ELb0EEENS1_21CollectiveEpilogueFwdINS6_IJSA_SC_SB_EEES9_SE_SG_Li384ELb1ELb1ELb1ELb0EEENS1_36VarlenDynamicPersistentTileSchedulerILi192ELi128ELi384ELi128ELb1ELb1ELb1ELb1ELb0ELb1EEEEEEEEEvNT_6ParamsE,(.L_x_14 - _ZN7cutlass13device_kernelIN5flash11enable_sm90INS1_16FlashAttnFwdSm90INS1_25CollectiveMainloopFwdSm90ILi2EN4cute5tupleIJNS5_1CILi1EEES8_S8_EEENS6_IJNS7_ILi192EEENS7_ILi128EEENS7_ILi96EEEEEELi96ENS_6half_tEfNS_4arch4Sm90ELb0ELb1ELb1ELb1ELb1ELb1ELb0ELb0ELb1ELb1ELb1ELb0EEENS1_21CollectiveEpilogueFwdINS6_IJSA_SC_SB_EEES9_SE_SG_Li384ELb1ELb1ELb1ELb0EEENS1_36VarlenDynamicPersistentTileSchedulerILi192ELi128ELi384ELi128ELb1ELb1ELb1ELb1ELb0ELb1EEEEEEEEEvNT_6ParamsE)
        .other          _ZN7cutlass13device_kernelIN5flash11enable_sm90INS1_16FlashAttnFwdSm90INS1_25CollectiveMainloopFwdSm90ILi2EN4cute5tupleIJNS5_1CILi1EEES8_S8_EEENS6_IJNS7_ILi192EEENS7_ILi128EEENS7_ILi96EEEEEELi96ENS_6half_tEfNS_4arch4Sm90ELb0ELb1ELb1ELb1ELb1ELb1ELb0ELb0ELb1ELb1ELb1ELb0EEENS1_21CollectiveEpilogueFwdINS6_IJSA_SC_SB_EEES9_SE_SG_Li384ELb1ELb1ELb1ELb0EEENS1_36VarlenDynamicPersistentTileSchedulerILi192ELi128ELi384ELi128ELb1ELb1ELb1ELb1ELb0ELb1EEEEEEEEEvNT_6ParamsE,@"STO_CUDA_ENTRY STV_DEFAULT"
_ZN7cutlass13device_kernelIN5flash11enable_sm90INS1_16FlashAttnFwdSm90INS1_25CollectiveMainloopFwdSm90ILi2EN4cute5tupleIJNS5_1CILi1EEES8_S8_EEENS6_IJNS7_ILi192EEENS7_ILi128EEENS7_ILi96EEEEEELi96ENS_6half_tEfNS_4arch4Sm90ELb0ELb1ELb1ELb1ELb1ELb1ELb0ELb0ELb1ELb1ELb1ELb0EEENS1_21CollectiveEpilogueFwdINS6_IJSA_SC_SB_EEES9_SE_SG_Li384ELb1ELb1ELb1ELb0EEENS1_36VarlenDynamicPersistentTileSchedulerILi192ELi128ELi384ELi128ELb1ELb1ELb1ELb1ELb0ELb1EEEEEEEEEvNT_6ParamsE:
[----:B------:R-:W-:Y:S01]  /*0000*/  LDC R1, c[0x0][0x37c] ;  /* 0x0000df00ff017b82 */ /* 0x000fe20000000800 */
[----:B------:R-:W-:Y:S05]  /*0010*/  EXIT ;  /* 0x000000000000794d */ /* 0x000fea0003800000 */
.L_x_5:
        /* <DEDUP_REMOVED lines=14> */
.L_x_14:


//--------------------- .text._ZN7cutlass13device_kernelIN5flash11enable_sm90INS1_16FlashAttnFwdSm90INS1_25CollectiveMainloopFwdSm90ILi2EN4cute5tupleIJNS5_1CILi1EEES8_S8_EEENS6_IJNS7_ILi192EEENS7_ILi128EEENS7_ILi96EEEEEELi96ENS_6half_tEfNS_4arch4Sm90ELb1ELb0ELb1ELb0ELb1ELb0ELb0ELb0ELb1ELb1ELb1ELb0EEENS1_21CollectiveEpilogueFwdINS6_IJSA_SC_SB_EEES9_SE_SG_Li384ELb0ELb1ELb1ELb0EEENS1_19SingleTileSchedulerILb0ELb1ELb1ELi192EEEEEEEEEvNT_6ParamsE --------------------------
	.section	.text._ZN7cutlass13device_kernelIN5flash11enable_sm90INS1_16FlashAttnFwdSm90INS1_25CollectiveMainloopFwdSm90ILi2EN4cute5tupleIJNS5_1CILi1EEES8_S8_EEENS6_IJNS7_ILi192EEENS7_ILi128EEENS7_ILi96EEEEEELi96ENS_6half_tEfNS_4arch4Sm90ELb1ELb0ELb1ELb0ELb1ELb0ELb0ELb0ELb1ELb1ELb1ELb0EEENS1_21CollectiveEpilogueFwdINS6_IJSA_SC_SB_EEES9_SE_SG_Li384ELb0ELb1ELb1ELb0EEENS1_19SingleTileSchedulerILb0ELb1ELb1ELi192EEEEEEEEEvNT_6ParamsE,"ax",@progbits
	.align	128
.text._ZN7cutlass13device_kernelIN5flash11enable_sm90INS1_16FlashAttnFwdSm90INS1_25CollectiveMainloopFwdSm90ILi2EN4cute5tupleIJNS5_1CILi1EEES8_S8_EEENS6_IJNS7_ILi192EEENS7_ILi128EEENS7_ILi96EEEEEELi96ENS_6half_tEfNS_4arch4Sm90ELb1ELb0ELb1ELb0ELb1ELb0ELb0ELb0ELb1ELb1ELb1ELb0EEENS1_21CollectiveEpilogueFwdINS6_IJSA_SC_SB_EEES9_SE_SG_Li384ELb0ELb1ELb1ELb0EEENS1_19SingleTileSchedulerILb0ELb1ELb1ELi192EEEEEEEEEvNT_6ParamsE:
        .type           _ZN7cutlass13device_kernelIN5flash11enable_sm90INS1_16FlashAttnFwdSm90INS1_25CollectiveMainloopFwdSm90ILi2EN4cute5tupleIJNS5_1CILi1EEES8_S8_EEENS6_IJNS7_ILi192EEENS7_ILi128EEENS7_ILi96EEEEEELi96ENS_6half_tEfNS_4arch4Sm90ELb1ELb0ELb1ELb0ELb1ELb0ELb0ELb0ELb1ELb1ELb1ELb0EEENS1_21CollectiveEpilogueFwdINS6_IJSA_SC_SB_EEES9_SE_SG_Li384ELb0ELb1ELb1ELb0EEENS1_19SingleTileSchedulerILb0ELb1ELb1ELi192EEEEEEEEEvNT_6ParamsE,@function
        .size           _ZN7cutlass13device_kernelIN5flash11enable_sm90INS1_16FlashAttnFwdSm90INS1_25CollectiveMainloopFwdSm90ILi2EN4cute5tupleIJNS5_1CILi1EEES8_S8_EEENS6_IJNS7_ILi192EEENS7_ILi128EEENS7_ILi96EEEEEELi96ENS_6half_tEfNS_4arch4Sm90ELb1ELb0ELb1ELb0ELb1ELb0ELb0ELb0ELb1ELb1ELb1ELb0EEENS1_21CollectiveEpilogueFwdINS6_IJSA_SC_SB_EEES9_SE_SG_Li384ELb0ELb1ELb1ELb0EEENS1_19SingleTileSchedulerILb0ELb1ELb1ELi192EEEEEEEEEvNT_6ParamsE,(.L_x_15 - _ZN7cutlass13device_kernelIN5flash11enable_sm90INS1_16FlashAttnFwdSm90INS1_25CollectiveMainloopFwdSm90ILi2EN4cute5tupleIJNS5_1CILi1EEES8_S8_EEENS6_IJNS7_ILi192EEENS7_ILi128EEENS7_ILi96EEEEEELi96ENS_6half_tEfNS_4arch4Sm90ELb1ELb0ELb1ELb0ELb1ELb0ELb0ELb0ELb1ELb1ELb1ELb0EEENS1_21CollectiveEpilogueFwdINS6_IJSA_SC_SB_EEES9_SE_SG_Li384ELb0ELb1ELb1ELb0EEENS1_19SingleTileSchedulerILb0ELb1ELb1ELi192EEEEEEEEEvNT_6ParamsE)
        .other          _ZN7cutlass13device_kernelIN5flash11enable_sm90INS1_16FlashAttnFwdSm90INS1_25CollectiveMainloopFwdSm90ILi2EN4cute5tupleIJNS5_1CILi1EEES8_S8_EEENS6_IJNS7_ILi192EEENS7_ILi128EEENS7_ILi96EEEEEELi96ENS_6half_tEfNS_4arch4Sm90ELb1ELb0ELb1ELb0ELb1ELb0ELb0ELb0ELb1ELb1ELb1ELb0EEENS1_21CollectiveEpilogueFwdINS6_IJSA_SC_SB_EEES9_SE_SG_Li384ELb0ELb1ELb1ELb0EEENS1_19SingleTileSchedulerILb0ELb1ELb1ELi192EEEEEEEEEvNT_6ParamsE,@"STO_CUDA_ENTRY STV_DEFAULT"
_ZN7cutlass13device_kernelIN5flash11enable_sm90INS1_16FlashAttnFwdSm90INS1_25CollectiveMainloopFwdSm90ILi2EN4cute5tupleIJNS5_1CILi1EEES8_S8_EEENS6_IJNS7_ILi192EEENS7_ILi128EEENS7_ILi96EEEEEELi96ENS_6half_tEfNS_4arch4Sm90ELb1ELb0ELb1ELb0ELb1ELb0ELb0ELb0ELb1ELb1ELb1ELb0EEENS1_21CollectiveEpilogueFwdINS6_IJSA_SC_SB_EEES9_SE_SG_Li384ELb0ELb1ELb1ELb0EEENS1_19SingleTileSchedulerILb0ELb1ELb1ELi192EEEEEEEEEvNT_6ParamsE:
[----:B------:R-:W-:Y:S01]  /*0000*/  LDC R1, c[0x0][0x37c] ;  /* 0x0000df00ff017b82 */ /* 0x000fe20000000800 */
[----:B------:R-:W-:Y:S05]  /*0010*/  EXIT ;  /* 0x000000000000794d */ /* 0x000fea0003800000 */
.L_x_6:
        /* <DEDUP_REMOVED lines=14> */
.L_x_15:


//--------------------- .text._ZN7cutlass13device_kernelIN5flash11enable_sm90INS1_16FlashAttnFwdSm90INS1_25CollectiveMainloopFwdSm90ILi2EN4cute5tupleIJNS5_1CILi1EEES8_S8_EEENS6_IJNS7_ILi192EEENS7_ILi128EEENS7_ILi96EEEEEELi96ENS_6half_tEfNS_4arch4Sm90ELb1ELb0ELb1ELb1ELb1ELb0ELb0ELb0ELb1ELb1ELb1ELb0EEENS1_21CollectiveEpilogueFwdINS6_IJSA_SC_SB_EEES9_SE_SG_Li384ELb1ELb1ELb1ELb0EEENS1_36VarlenDynamicPersistentTileSchedulerILi192ELi128ELi384ELi128ELb1ELb1ELb1ELb1ELb1ELb1EEEEEEEEEvNT_6ParamsE --------------------------
	.section	.text._ZN7cutlass13device_kernelIN5flash11enable_sm90INS1_16FlashAttnFwdSm90INS1_25CollectiveMainloopFwdSm90ILi2EN4cute5tupleIJNS5_1CILi1EEES8_S8_EEENS6_IJNS7_ILi192EEENS7_ILi128EEENS7_ILi96EEEEEELi96ENS_6half_tEfNS_4arch4Sm90ELb1ELb0ELb1ELb1ELb1ELb0ELb0ELb0ELb1ELb1ELb1ELb0EEENS1_21CollectiveEpilogueFwdINS6_IJSA_SC_SB_EEES9_SE_SG_Li384ELb1ELb1ELb1ELb0EEENS1_36VarlenDynamicPersistentTileSchedulerILi192ELi128ELi384ELi128ELb1ELb1ELb1ELb1ELb1ELb1EEEEEEEEEvNT_6ParamsE,"ax",@progbits
	.align	128
.text._ZN7cutlass13device_kernelIN5flash11enable_sm90INS1_16FlashAttnFwdSm90INS1_25CollectiveMainloopFwdSm90ILi2EN4cute5tupleIJNS5_1CILi1EEES8_S8_EEENS6_IJNS7_ILi192EEENS7_ILi128EEENS7_ILi96EEEEEELi96ENS_6half_tEfNS_4arch4Sm90ELb1ELb0ELb1ELb1ELb1ELb0ELb0ELb0ELb1ELb1ELb1ELb0EEENS1_21CollectiveEpilogueFwdINS6_IJSA_SC_SB_EEES9_SE_SG_Li384ELb1ELb1ELb1ELb0EEENS1_36VarlenDynamicPersistentTileSchedulerILi192ELi128ELi384ELi128ELb1ELb1ELb1ELb1ELb1ELb1EEEEEEEEEvNT_6ParamsE:
        .type           _ZN7cutlass13device_kernelIN5flash11enable_sm90INS1_16FlashAttnFwdSm90INS1_25CollectiveMainloopFwdSm90ILi2EN4cute5tupleIJNS5_1CILi1EEES8_S8_EEENS6_IJNS7_ILi192EEENS7_ILi128EEENS7_ILi96EEEEEELi96ENS_6half_tEfNS_4arch4Sm90ELb1ELb0ELb1ELb1ELb1ELb0ELb0ELb0ELb1ELb1ELb1ELb0EEENS1_21CollectiveEpilogueFwdINS6_IJSA_SC_SB_EEES9_SE_SG_Li384ELb1ELb1ELb1ELb0EEENS1_36VarlenDynamicPersistentTileSchedulerILi192ELi128ELi384ELi128ELb1ELb1ELb1ELb1ELb1ELb1EEEEEEEEEvNT_6ParamsE,@function
        .size           _ZN7cutlass13device_kernelIN5flash11enable_sm90INS1_16FlashAttnFwdSm90INS1_25CollectiveMainloopFwdSm90ILi2EN4cute5tupleIJNS5_1CILi1EEES8_S8_EEENS6_IJNS7_ILi192EEENS7_ILi128EEENS7_ILi96EEEEEELi96ENS_6half_tEfNS_4arch4Sm90ELb1ELb0ELb1ELb1ELb1ELb0ELb0ELb0ELb1ELb1ELb1ELb0EEENS1_21CollectiveEpilogueFwdINS6_IJSA_SC_SB_EEES9_SE_SG_Li384ELb1ELb1ELb1ELb0EEENS1_36VarlenDynamicPersistentTileSchedulerILi192ELi128ELi384ELi128ELb1ELb1ELb1ELb1ELb1ELb1EEEEEEEEEvNT_6ParamsE,(.L_x_16 - _ZN7cutlass13device_kernelIN5flash11enable_sm90INS1_16FlashAttnFwdSm90INS1_25CollectiveMainloopFwdSm90ILi2EN4cute5tupleIJNS5_1CILi1EEES8_S8_EEENS6_IJNS7_ILi192EEENS7_ILi128EEENS7_ILi96EEEEEELi96ENS_6half_tEfNS_4arch4Sm90ELb1ELb0ELb1ELb1ELb1ELb0ELb0ELb0ELb1ELb1ELb1ELb0EEENS1_21CollectiveEpilogueFwdINS6_IJSA_SC_SB_EEES9_SE_SG_Li384ELb1ELb1ELb1ELb0EEENS1_36VarlenDynamicPersistentTileSchedulerILi192ELi128ELi384ELi128ELb1ELb1ELb1ELb1ELb1ELb1EEEEEEEEEvNT_6ParamsE)
        .other          _ZN7cutlass13device_kernelIN5flash11enable_sm90INS1_16FlashAttnFwdSm90INS1_25CollectiveMainloopFwdSm90ILi2EN4cute5tupleIJNS5_1CILi1EEES8_S8_EEENS6_IJNS7_ILi192EEENS7_ILi128EEENS7_ILi96EEEEEELi96ENS_6half_tEfNS_4arch4Sm90ELb1ELb0ELb1ELb1ELb1ELb0ELb0ELb0ELb1ELb1ELb1ELb0EEENS1_21CollectiveEpilogueFwdINS6_IJSA_SC_SB_EEES9_SE_SG_Li384ELb1ELb1ELb1ELb0EEENS1_36VarlenDynamicPersistentTileSchedulerILi192ELi128ELi384ELi128ELb1ELb1ELb1ELb1ELb1ELb1EEEEEEEEEvNT_6ParamsE,@"STO_CUDA_ENTRY STV_DEFAULT"
_ZN7cutlass13device_kernelIN5flash11enable_sm90INS1_16FlashAttnFwdSm90INS1_25CollectiveMainloopFwdSm90ILi2EN4cute5tupleIJNS5_1CILi1EEES8_S8_EEENS6_IJNS7_ILi192EEENS7_ILi128EEENS7_ILi96EEEEEELi96ENS_6half_tEfNS_4arch4Sm90ELb1ELb0ELb1ELb1ELb1ELb0ELb0ELb0ELb1ELb1ELb1ELb0EEENS1_21CollectiveEpilogueFwdINS6_IJSA_SC_SB_EEES9_SE_SG_Li384ELb1ELb1ELb1ELb0EEENS1_36VarlenDynamicPersistentTileSchedulerILi192ELi128ELi384ELi128ELb1ELb1ELb1ELb1ELb1ELb1EEEEEEEEEvNT_6ParamsE:
[----:B------:R-:W-:Y:S01]  /*0000*/  LDC R1, c[0x0][0x37c] ;  /* 0x0000df00ff017b82 */ /* 0x000fe20000000800 */
[----:B------:R-:W-:Y:S05]  /*0010*/  EXIT ;  /* 0x000000000000794d */ /* 0x000fea0003800000 */
.L_x_7:
        /* <DEDUP_REMOVED lines=14> */
.L_x_16:


//--------------------- .text._ZN7cutlass13device_kernelIN5flash11enable_sm90INS1_16FlashAttnFwdSm90INS1_25CollectiveMainloopFwdSm90ILi2EN4cute5tupleIJNS5_1CILi1EEES8_S8_EEENS6_IJNS7_ILi192EEENS7_ILi128EEENS7_ILi96EEEEEELi96ENS_6half_tEfNS_4arch4Sm90ELb1ELb0ELb1ELb1ELb1ELb1ELb0ELb0ELb1ELb1ELb1ELb0EEENS1_21CollectiveEpilogueFwdINS6_IJSA_SC_SB_EEES9_SE_SG_Li384ELb1ELb1ELb1ELb0EEENS1_36VarlenDynamicPersistentTileSchedulerILi192ELi128ELi384ELi128ELb1ELb1ELb1ELb1ELb1ELb1EEEEEEEEEvNT_6ParamsE --------------------------
	.section	.text._ZN7cutlass13device_kernelIN5flash11enable_sm90INS1_16FlashAttnFwdSm90INS1_25CollectiveMainloopFwdSm90ILi2EN4cute5tupleIJNS5_1CILi1EEES8_S8_EEENS6_IJNS7_ILi192EEENS7_ILi128EEENS7_ILi96EEEEEELi96ENS_6half_tEfNS_4arch4Sm90ELb1ELb0ELb1ELb1ELb1ELb1ELb0ELb0ELb1ELb1ELb1ELb0EEENS1_21CollectiveEpilogueFwdINS6_IJSA_SC_SB_EEES9_SE_SG_Li384ELb1ELb1ELb1ELb0EEENS1_36VarlenDynamicPersistentTileSchedulerILi192ELi128ELi384ELi128ELb1ELb1ELb1ELb1ELb1ELb1EEEEEEEEEvNT_6ParamsE,"ax",@progbits
	.align	128
.text._ZN7cutlass13device_kernelIN5flash11enable_sm90INS1_16FlashAttnFwdSm90INS1_25CollectiveMainloopFwdSm90ILi2EN4cute5tupleIJNS5_1CILi1EEES8_S8_EEENS6_IJNS7_ILi192EEENS7_ILi128EEENS7_ILi96EEEEEELi96ENS_6half_tEfNS_4arch4Sm90ELb1ELb0ELb1ELb1ELb1ELb1ELb0ELb0ELb1ELb1ELb1ELb0EEENS1_21CollectiveEpilogueFwdINS6_IJSA_SC_SB_EEES9_SE_SG_Li384ELb1ELb1ELb1ELb0EEENS1_36VarlenDynamicPersistentTileSchedulerILi192ELi128ELi384ELi128ELb1ELb1ELb1ELb1ELb1ELb1EEEEEEEEEvNT_6ParamsE:
        .type           _ZN7cutlass13device_kernelIN5flash11enable_sm90INS1_16FlashAttnFwdSm90INS1_25CollectiveMainloopFwdSm90ILi2EN4cute5tupleIJNS5_1CILi1EEES8_S8_EEENS6_IJNS7_ILi192EEENS7_ILi128EEENS7_ILi96EEEEEELi96ENS_6half_tEfNS_4arch4Sm90ELb1ELb0ELb1ELb1ELb1ELb1ELb0ELb0ELb1ELb1ELb1ELb0EEENS1_21CollectiveEpilogueFwdINS6_IJSA_SC_SB_EEES9_SE_SG_Li384ELb1ELb1ELb1ELb0EEENS1_36VarlenDynamicPersistentTileSchedulerILi192ELi128ELi384ELi128ELb1ELb1ELb1ELb1ELb1ELb1EEEEEEEEEvNT_6ParamsE,@function
        .size           _ZN7cutlass13device_kernelIN5flash11enable_sm90INS1_16FlashAttnFwdSm90INS1_25CollectiveMainloopFwdSm90ILi2EN4cute5tupleIJNS5_1CILi1EEES8_S8_EEENS6_IJNS7_ILi192EEENS7_ILi128EEENS7_ILi96EEEEEELi96ENS_6half_tEfNS_4arch4Sm90ELb1ELb0ELb1ELb1ELb1ELb1ELb0ELb0ELb1ELb1ELb1ELb0EEENS1_21CollectiveEpilogueFwdINS6_IJSA_SC_SB_EEES9_SE_SG_Li384ELb1ELb1ELb1ELb0EEENS1_36VarlenDynamicPersistentTileSchedulerILi192ELi128ELi384ELi128ELb1ELb1ELb1ELb1ELb1ELb1EEEEEEEEEvNT_6ParamsE,(.L_x_17 - _ZN7cutlass13device_kernelIN5flash11enable_sm90INS1_16FlashAttnFwdSm90INS1_25CollectiveMainloopFwdSm90ILi2EN4cute5tupleIJNS5_1CILi1EEES8_S8_EEENS6_IJNS7_ILi192EEENS7_ILi128EEENS7_ILi96EEEEEELi96ENS_6half_tEfNS_4arch4Sm90ELb1ELb0ELb1ELb1ELb1ELb1ELb0ELb0ELb1ELb1ELb1ELb0EEENS1_21CollectiveEpilogueFwdINS6_IJSA_SC_SB_EEES9_SE_SG_Li384ELb1ELb1ELb1ELb0EEENS1_36VarlenDynamicPersistentTileSchedulerILi192ELi128ELi384ELi128ELb1ELb1ELb1ELb1ELb1ELb1EEEEEEEEEvNT_6ParamsE)
        .other          _ZN7cutlass13device_kernelIN5flash11enable_sm90INS1_16FlashAttnFwdSm90INS1_25CollectiveMainloopFwdSm90ILi2EN4cute5tupleIJNS5_1CILi1EEES8_S8_EEENS6_IJNS7_ILi192EEENS7_ILi128EEENS7_ILi96EEEEEELi96ENS_6half_tEfNS_4arch4Sm90ELb1ELb0ELb1ELb1ELb1ELb1ELb0ELb0ELb1ELb1ELb1ELb0EEENS1_21CollectiveEpilogueFwdINS6_IJSA_SC_SB_EEES9_SE_SG_Li384ELb1ELb1ELb1ELb0EEENS1_36VarlenDynamicPersistentTileSchedulerILi192ELi128ELi384ELi128ELb1ELb1ELb1ELb1ELb1ELb1EEEEEEEEEvNT_6ParamsE,@"STO_CUDA_ENTRY STV_DEFAULT"
_ZN7cutlass13device_kernelIN5flash11enable_sm90INS1_16FlashAttnFwdSm90INS1_25CollectiveMainloopFwdSm90ILi2EN4cute5tupleIJNS5_1CILi1EEES8_S8_EEENS6_IJNS7_ILi192EEENS7_ILi128EEENS7_ILi96EEEEEELi96ENS_6half_tEfNS_4arch4Sm90ELb1ELb0ELb1ELb1ELb1ELb1ELb0ELb0ELb1ELb1ELb1ELb0EEENS1_21CollectiveEpilogueFwdINS6_IJSA_SC_SB_EEES9_SE_SG_Li384ELb1ELb1ELb1ELb0EEENS1_36VarlenDynamicPersistentTileSchedulerILi192ELi128ELi384ELi128ELb1ELb1ELb1ELb1ELb1ELb1EEEEEEEEEvNT_6ParamsE:
[----:B------:R-:W-:Y:S01]  /*0000*/  LDC R1, c[0x0][0x37c] ;  /* 0x0000df00ff017b82 */ /* 0x000fe20000000800 */
[----:B------:R-:W-:Y:S05]  /*0010*/  EXIT ;  /* 0x000000000000794d */ /* 0x000fea0003800000 */
.L_x_8:
        /* <DEDUP_REMOVED lines=14> */
.L_x_17:


//--------------------- .nv.shared.reserved.0     --------------------------
	.section	.nv.shared.reserved.0,"aw",@nobits
	.weak		__nv_reservedSMEM_offset_0_alias
	.size		__nv_reservedSMEM_offset_0_alias, 0, 64
	.other		__nv_reservedSMEM_offset_0_alias,@"STO_CUDA_RESERVED_SHARED STV_DEFAULT"
__nv_reservedSMEM_offset_0_alias:
	.zero		0
	.zero		64


//--------------------- .nv.global                --------------------------
	.section	.nv.global,"aw",@nobits
.nv.global:
	.type		_ZN85_INTERNAL_8aeadf04_49_flash_fwd_hdim96_fp16_paged_split_softcap_sm90_cu_49158569_38864cute1_E,@object
	.size		_ZN85_INTERNAL_8aeadf04_49_flash_fwd_hdim96_fp16_paged_split_softcap_sm90_cu_49158569_38864cute1_E,(_ZN85_INTERNAL_8aeadf04_49_flash_fwd_hdim96_fp16_paged_split_softcap_sm90_cu_49158569_38864cuda3std3__45__cpo6cbeginE - _ZN85_INTERNAL_8aeadf04_49_flash_fwd_hdim96_fp16_paged_split_softcap_sm90_cu_49158569_38864cute1_E)
_ZN85_INTERNAL_8aeadf04_49_flash_fwd_hdim96_fp16_paged_split_softcap_sm90_cu_49158569_38864cute1_E:
	.zero		1
	.type		_ZN85_INTERNAL_8aeadf04_49_flash_fwd_hdim96_fp16_paged_split_softcap_sm90_cu_49158569_38864cuda3std3__45__cpo6cbeginE,@object
	.size		_ZN85_INTERNAL_8aeadf04_49_flash_fwd_hdim96_fp16_paged_split_softcap_sm90_cu_49158569_38864cuda3std3__45__cpo6cbeginE,(_ZN85_INTERNAL_8aeadf04_49_flash_fwd_hdim96_fp16_paged_split_softcap_sm90_cu_49158569_38864cuda3std3__48in_placeE - _ZN85_INTERNAL_8aeadf04_49_flash_fwd_hdim96_fp16_paged_split_softcap_sm90_cu_49158569_38864cuda3std3__45__cpo6cbeginE)
_ZN85_INTERNAL_8aeadf04_49_flash_fwd_hdim96_fp16_paged_split_softcap_sm90_cu_49158569_38864cuda3std3__45__cpo6cbeginE:
	.zero		1
	.type		_ZN85_INTERNAL_8aeadf04_49_flash_fwd_hdim96_fp16_paged_split_softcap_sm90_cu_49158569_38864cuda3std3__48in_placeE,@object
	.size		_ZN85_INTERNAL_8aeadf04_49_flash_fwd_hdim96_fp16_paged_split_softcap_sm90_cu_49158569_38864cuda3std3__48in_placeE,(_ZN85_INTERNAL_8aeadf04_49_flash_fwd_hdim96_fp16_paged_split_softcap_sm90_cu_49158569_38864cuda3std6ranges3__45__cpo9iter_moveE - _ZN85_INTERNAL_8aeadf04_49_flash_fwd_hdim96_fp16_paged_split_softcap_sm90_cu_49158569_38864cuda3std3__48in_placeE)
_ZN85_INTERNAL_8aeadf04_49_flash_fwd_hdim96_fp16_paged_split_softcap_sm90_cu_49158569_38864cuda3std3__48in_placeE:
	.zero		1
	.type		_ZN85_INTERNAL_8aeadf04_49_flash_fwd_hdim96_fp16_paged_split_softcap_sm90_cu_49158569_38864cuda3std6ranges3__45__cpo9iter_moveE,@object
	.size		_ZN85_INTERNAL_8aeadf04_49_flash_fwd_hdim96_fp16_paged_split_softcap_sm90_cu_49158569_38864cuda3std6ranges3__45__cpo9iter_moveE,(_ZN85_INTERNAL_8aeadf04_49_flash_fwd_hdim96_fp16_paged_split_softcap_sm90_cu_49158569_38864cuda3std3__45__cpo5beginE - _ZN85_INTERNAL_8aeadf04_49_flash_fwd_hdim96_fp16_paged_split_softcap_sm90_cu_49158569_38864cuda3std6ranges3__45__cpo9iter_moveE)
_ZN85_INTERNAL_8aeadf04_49_flash_fwd_hdim96_fp16_paged_split_softcap_sm90_cu_49158569_38864cuda3std6ranges3__45__cpo9iter_moveE:
	.zero		1
	.type		_ZN85_INTERNAL_8aeadf04_49_flash_fwd_hdim96_fp16_paged_split_softcap_sm90_cu_49158569_38864cuda3std3__45__cpo5beginE,@object
	.size		_ZN85_INTERNAL_8aeadf04_49_flash_fwd_hdim96_fp16_paged_split_softcap_sm90_cu_49158569_38864cuda3std3__45__cpo5beginE,(_ZN85_INTERNAL_8aeadf04_49_flash_fwd_hdim96_fp16_paged_split_softcap_sm90_cu_49158569_38864cuda3std3__487_GLOBAL__N__8aeadf04_49_flash_fwd_hdim96_fp16_paged_split_softcap_sm90_cu_49158569_38866ignoreE - _ZN85_INTERNAL_8aeadf04_49_flash_fwd_hdim96_fp16_paged_split_softcap_sm90_cu_49158569_38864cuda3std3__45__cpo5beginE)
_ZN85_INTERNAL_8aeadf04_49_flash_fwd_hdim96_fp16_paged_split_softcap_sm90_cu_49158569_38864cuda3std3__45__cpo5beginE:
	.zero		1
	.type		_ZN85_INTERNAL_8aeadf04_49_flash_fwd_hdim96_fp16_paged_split_softcap_sm90_cu_49158569_38864cuda3std3__487_GLOBAL__N__8aeadf04_49_flash_fwd_hdim96_fp16_paged_split_softcap_sm90_cu_49158569_38866ignoreE,@object
	.size		_ZN85_INTERNAL_8aeadf04_49_flash_fwd_hdim96_fp16_paged_split_softcap_sm90_cu_49158569_38864cuda3std3__487_GLOBAL__N__8aeadf04_49_flash_fwd_hdim96_fp16_paged_split_softcap_sm90_cu_49158569_38866ignoreE,(_ZN85_INTERNAL_8aeadf04_49_flash_fwd_hdim96_fp16_paged_split_softcap_sm90_cu_49158569_38864cute7productE - _ZN85_INTERNAL_8aeadf04_49_flash_fwd_hdim96_fp16_paged_split_softcap_sm90_cu_49158569_38864cuda3std3__487_GLOBAL__N__8aeadf04_49_flash_fwd_hdim96_fp16_paged_split_softcap_sm90_cu_49158569_38866ignoreE)
_ZN85_INTERNAL_8aeadf04_49_flash_fwd_hdim96_fp16_paged_split_softcap_sm90_cu_49158569_38864cuda3std3__487_GLOBAL__N__8aeadf04_49_flash_fwd_hdim96_fp16_paged_split_softcap_sm90_cu_49158569_38866ignoreE:
	.zero		1
	.type		_ZN85_INTERNAL_8aeadf04_49_flash_fwd_hdim96_fp16_paged_split_softcap_sm90_cu_49158569_38864cute7productE,@object
	.size		_ZN85_INTERNAL_8aeadf04_49_flash_fwd_hdim96_fp16_paged_split_softcap_sm90_cu_49158569_38864cute7productE,(_ZN85_INTERNAL_8aeadf04_49_flash_fwd_hdim96_fp16_paged_split_softcap_sm90_cu_49158569_38864cuda3std3__45__cpo3endE - _ZN85_INTERNAL_8aeadf04_49_flash_fwd_hdim96_fp16_paged_split_softcap_sm90_cu_49158569_38864cute7productE)
_ZN85_INTERNAL_8aeadf04_49_flash_fwd_hdim96_fp16_paged_split_softcap_sm90_cu_49158569_38864cute7productE:
	.zero		1
	.type		_ZN85_INTERNAL_8aeadf04_49_flash_fwd_hdim96_fp16_paged_split_softcap_sm90_cu_49158569_38864cuda3std3__45__cpo3endE,@object
	.size		_ZN85_INTERNAL_8aeadf04_49_flash_fwd_hdim96_fp16_paged_split_softcap_sm90_cu_49158569_38864cuda3std3__45__cpo3endE,(_ZN85_INTERNAL_8aeadf04_49_flash_fwd_hdim96_fp16_paged_split_softcap_sm90_cu_49158569_38864cuda3std3__419piecewise_constructE - _ZN85_INTERNAL_8aeadf04_49_flash_fwd_hdim96_fp16_paged_split_softcap_sm90_cu_49158569_38864cuda3std3__45__cpo3endE)
_ZN85_INTERNAL_8aeadf04_49_flash_fwd_hdim96_fp16_paged_split_softcap_sm90_cu_49158569_38864cuda3std3__45__cpo3endE:
	.zero		1
	.type		_ZN85_INTERNAL_8aeadf04_49_flash_fwd_hdim96_fp16_paged_split_softcap_sm90_cu_49158569_38864cuda3std3__419piecewise_constructE,@object
	.size		_ZN85_INTERNAL_8aeadf04_49_flash_fwd_hdim96_fp16_paged_split_softcap_sm90_cu_49158569_38864cuda3std3__419piecewise_constructE,(_ZN85_INTERNAL_8aeadf04_49_flash_fwd_hdim96_fp16_paged_split_softcap_sm90_cu_49158569_38864cuda3std3__45__cpo4cendE - _ZN85_INTERNAL_8aeadf04_49_flash_fwd_hdim96_fp16_paged_split_softcap_sm90_cu_49158569_38864cuda3std3__419piecewise_constructE)
_ZN85_INTERNAL_8aeadf04_49_flash_fwd_hdim96_fp16_paged_split_softcap_sm90_cu_49158569_38864cuda3std3__419piecewise_constructE:
	.zero		1
	.type		_ZN85_INTERNAL_8aeadf04_49_flash_fwd_hdim96_fp16_paged_split_softcap_sm90_cu_49158569_38864cuda3std3__45__cpo4cendE,@object
	.size		_ZN85_INTERNAL_8aeadf04_49_flash_fwd_hdim96_fp16_paged_split_softcap_sm90_cu_49158569_38864cuda3std3__45__cpo4cendE,(_ZN85_INTERNAL_8aeadf04_49_flash_fwd_hdim96_fp16_paged_split_softcap_sm90_cu_49158569_38864cuda3std6ranges3__45__cpo4swapE - _ZN85_INTERNAL_8aeadf04_49_flash_fwd_hdim96_fp16_paged_split_softcap_sm90_cu_49158569_38864cuda3std3__45__cpo4cendE)
_ZN85_INTERNAL_8aeadf04_49_flash_fwd_hdim96_fp16_paged_split_softcap_sm90_cu_49158569_38864cuda3std3__45__cpo4cendE:
	.zero		1
	.type		_ZN85_INTERNAL_8aeadf04_49_flash_fwd_hdim96_fp16_paged_split_softcap_sm90_cu_49158569_38864cuda3std6ranges3__45__cpo4swapE,@object
	.size		_ZN85_INTERNAL_8aeadf04_49_flash_fwd_hdim96_fp16_paged_split_softcap_sm90_cu_49158569_38864cuda3std6ranges3__45__cpo4swapE,(.L_7 - _ZN85_INTERNAL_8aeadf04_49_flash_fwd_hdim96_fp16_paged_split_softcap_sm90_cu_49158569_38864cuda3std6ranges3__45__cpo4swapE)
_ZN85_INTERNAL_8aeadf04_49_flash_fwd_hdim96_fp16_paged_split_softcap_sm90_cu_49158569_38864cuda3std6ranges3__45__cpo4swapE:
	.zero		1
.L_7:


//--------------------- .nv.constant0._ZN7cutlass13device_kernelIN5flash11enable_sm90INS1_16FlashAttnFwdSm90INS1_25CollectiveMainloopFwdSm90ILi2EN4cute5tupleIJNS5_1CILi1EEES8_S8_EEENS6_IJNS7_ILi192EEENS7_ILi128EEENS7_ILi96EEEEEELi96ENS_6half_tEfNS_4arch4Sm90ELb0ELb0ELb1ELb0ELb1ELb0ELb0ELb0ELb1ELb1ELb1ELb0EEENS1_21CollectiveEpilogueFwdINS6_IJSA_SC_SB_EEES9_SE_SG_Li384ELb0ELb1ELb1ELb0EEENS1_19SingleTileSchedulerILb0ELb1ELb1ELi192EEEEEEEEEvNT_6ParamsE --------------------------
	.section	.nv.constant0._ZN7cutlass13device_kernelIN5flash11enable_sm90INS1_16FlashAttnFwdSm90INS1_25CollectiveMainloopFwdSm90ILi2EN4cute5tupleIJNS5_1CILi1EEES8_S8_EEENS6_IJNS7_ILi192EEENS7_ILi128EEENS7_ILi96EEEEEELi96ENS_6half_tEfNS_4arch4Sm90ELb0ELb0ELb1ELb0ELb1ELb0ELb0ELb0ELb1ELb1ELb1ELb0EEENS1_21CollectiveEpilogueFwdINS6_IJSA_SC_SB_EEES9_SE_SG_Li384ELb0ELb1ELb1ELb0EEENS1_19SingleTileSchedulerILb0ELb1ELb1ELi192EEEEEEEEEvNT_6ParamsE,"a",@progbits
	.sectionflags	@""
	.align	4
.nv.constant0._ZN7cutlass13device_kernelIN5flash11enable_sm90INS1_16FlashAttnFwdSm90INS1_25CollectiveMainloopFwdSm90ILi2EN4cute5tupleIJNS5_1CILi1EEES8_S8_EEENS6_IJNS7_ILi192EEENS7_ILi128EEENS7_ILi96EEEEEELi96ENS_6half_tEfNS_4arch4Sm90ELb0ELb0ELb1ELb0ELb1ELb0ELb0ELb0ELb1ELb1ELb1ELb0EEENS1_21CollectiveEpilogueFwdINS6_IJSA_SC_SB_EEES9_SE_SG_Li384ELb0ELb1ELb1ELb0EEENS1_19SingleTileSchedulerILb0ELb1ELb1ELi192EEEEEEEEEvNT_6ParamsE:
	.zero		3456


//--------------------- .nv.constant0._ZN7cutlass13device_kernelIN5flash11enable_sm90INS1_16FlashAttnFwdSm90INS1_25CollectiveMainloopFwdSm90ILi2EN4cute5tupleIJNS5_1CILi1EEES8_S8_EEENS6_IJNS7_ILi192EEENS7_ILi128EEENS7_ILi96EEEEEELi96ENS_6half_tEfNS_4arch4Sm90ELb0ELb0ELb1ELb1ELb1ELb0ELb0ELb0ELb1ELb1ELb1ELb0EEENS1_21CollectiveEpilogueFwdINS6_IJSA_SC_SB_EEES9_SE_SG_Li384ELb1ELb1ELb1ELb0EEENS1_36VarlenDynamicPersistentTileSchedulerILi192ELi128ELi384ELi128ELb1ELb1ELb1ELb0ELb1ELb1EEEEEEEEEvNT_6ParamsE --------------------------
	.section	.nv.constant0._ZN7cutlass13device_kernelIN5flash11enable_sm90INS1_16FlashAttnFwdSm90INS1_25CollectiveMainloopFwdSm90ILi2EN4cute5tupleIJNS5_1CILi1EEES8_S8_EEENS6_IJNS7_ILi192EEENS7_ILi128EEENS7_ILi96EEEEEELi96ENS_6half_tEfNS_4arch4Sm90ELb0ELb0ELb1ELb1ELb1ELb0ELb0ELb0ELb1ELb1ELb1ELb0EEENS1_21CollectiveEpilogueFwdINS6_IJSA_SC_SB_EEES9_SE_SG_Li384ELb1ELb1ELb1ELb0EEENS1_36VarlenDynamicPersistentTileSchedulerILi192ELi128ELi384ELi128ELb1ELb1ELb1ELb0ELb1ELb1EEEEEEEEEvNT_6ParamsE,"a",@progbits
	.sectionflags	@""
	.align	4
.nv.constant0._ZN7cutlass13device_kernelIN5flash11enable_sm90INS1_16FlashAttnFwdSm90INS1_25CollectiveMainloopFwdSm90ILi2EN4cute5tupleIJNS5_1CILi1EEES8_S8_EEENS6_IJNS7_ILi192EEENS7_ILi128EEENS7_ILi96EEEEEELi96ENS_6half_tEfNS_4arch4Sm90ELb0ELb0ELb1ELb1ELb1ELb0ELb0ELb0ELb1ELb1ELb1ELb0EEENS1_21CollectiveEpilogueFwdINS6_IJSA_SC_SB_EEES9_SE_SG_Li384ELb1ELb1ELb1ELb0EEENS1_36VarlenDynamicPersistentTileSchedulerILi192ELi128ELi384ELi128ELb1ELb1ELb1ELb0ELb1ELb1EEEEEEEEEvNT_6ParamsE:
	.zero		3584


//--------------------- .nv.constant0._ZN7cutlass13device_kernelIN5flash11enable_sm90INS1_16FlashAttnFwdSm90INS1_25CollectiveMainloopFwdSm90ILi2EN4cute5tupleIJNS5_1CILi1EEES8_S8_EEENS6_IJNS7_ILi192EEENS7_ILi128EEENS7_ILi96EEEEEELi96ENS_6half_tEfNS_4arch4Sm90ELb0ELb0ELb1ELb1ELb1ELb1ELb0ELb0ELb1ELb1ELb1ELb0EEENS1_21CollectiveEpilogueFwdINS6_IJSA_SC_SB_EEES9_SE_SG_Li384ELb1ELb1ELb1ELb0EEENS1_36VarlenDynamicPersistentTileSchedulerILi192ELi128ELi384ELi128ELb1ELb1ELb1ELb0ELb1ELb1EEEEEEEEEvNT_6ParamsE --------------------------
	.section	.nv.constant0._ZN7cutlass13device_kernelIN5flash11enable_sm90INS1_16FlashAttnFwdSm90INS1_25CollectiveMainloopFwdSm90ILi2EN4cute5tupleIJNS5_1CILi1EEES8_S8_EEENS6_IJNS7_ILi192EEENS7_ILi128EEENS7_ILi96EEEEEELi96ENS_6half_tEfNS_4arch4Sm90ELb0ELb0ELb1ELb1ELb1ELb1ELb0ELb0ELb1ELb1ELb1ELb0EEENS1_21CollectiveEpilogueFwdINS6_IJSA_SC_SB_EEES9_SE_SG_Li384ELb1ELb1ELb1ELb0EEENS1_36VarlenDynamicPersistentTileSchedulerILi192ELi128ELi384ELi128ELb1ELb1ELb1ELb0ELb1ELb1EEEEEEEEEvNT_6ParamsE,"a",@progbits
	.sectionflags	@""
	.align	4
.nv.constant0._ZN7cutlass13device_kernelIN5flash11enable_sm90INS1_16FlashAttnFwdSm90INS1_25CollectiveMainloopFwdSm90ILi2EN4cute5tupleIJNS5_1CILi1EEES8_S8_EEENS6_IJNS7_ILi192EEENS7_ILi128EEENS7_ILi96EEEEEELi96ENS_6half_tEfNS_4arch4Sm90ELb0ELb0ELb1ELb1ELb1ELb1ELb0ELb0ELb1ELb1ELb1ELb0EEENS1_21CollectiveEpilogueFwdINS6_IJSA_SC_SB_EEES9_SE_SG_Li384ELb1ELb1ELb1ELb0EEENS1_36VarlenDynamicPersistentTileSchedulerILi192ELi128ELi384ELi128ELb1ELb1ELb1ELb0ELb1ELb1EEEEEEEEEvNT_6ParamsE:
	.zero		3584


//--------------------- .nv.constant0._ZN7cutlass13device_kernelIN5flash11enable_sm90INS1_16FlashAttnFwdSm90INS1_25CollectiveMainloopFwdSm90ILi2EN4cute5tupleIJNS5_1CILi1EEES8_S8_EEENS6_IJNS7_ILi192EEENS7_ILi128EEENS7_ILi96EEEEEELi96ENS_6half_tEfNS_4arch4Sm90ELb0ELb1ELb1ELb0ELb1ELb0ELb0ELb0ELb1ELb1ELb1ELb0EEENS1_21CollectiveEpilogueFwdINS6_IJSA_SC_SB_EEES9_SE_SG_Li384ELb0ELb1ELb1ELb0EEENS1_19SingleTileSchedulerILb0ELb1ELb1ELi192EEEEEEEEEvNT_6ParamsE --------------------------
	.section	.nv.constant0._ZN7cutlass13device_kernelIN5flash11enable_sm90INS1_16FlashAttnFwdSm90INS1_25CollectiveMainloopFwdSm90ILi2EN4cute5tupleIJNS5_1CILi1EEES8_S8_EEENS6_IJNS7_ILi192EEENS7_ILi128EEENS7_ILi96EEEEEELi96ENS_6half_tEfNS_4arch4Sm90ELb0ELb1ELb1ELb0ELb1ELb0ELb0ELb0ELb1ELb1ELb1ELb0EEENS1_21CollectiveEpilogueFwdINS6_IJSA_SC_SB_EEES9_SE_SG_Li384ELb0ELb1ELb1ELb0EEENS1_19SingleTileSchedulerILb0ELb1ELb1ELi192EEEEEEEEEvNT_6ParamsE,"a",@progbits
	.sectionflags	@""
	.align	4
.nv.constant0._ZN7cutlass13device_kernelIN5flash11enable_sm90INS1_16FlashAttnFwdSm90INS1_25CollectiveMainloopFwdSm90ILi2EN4cute5tupleIJNS5_1CILi1EEES8_S8_EEENS6_IJNS7_ILi192EEENS7_ILi128EEENS7_ILi96EEEEEELi96ENS_6half_tEfNS_4arch4Sm90ELb0ELb1ELb1ELb0ELb1ELb0ELb0ELb0ELb1ELb1ELb1ELb0EEENS1_21CollectiveEpilogueFwdINS6_IJSA_SC_SB_EEES9_SE_SG_Li384ELb0ELb1ELb1ELb0EEENS1_19SingleTileSchedulerILb0ELb1ELb1ELi192EEEEEEEEEvNT_6ParamsE:
	.zero		3456


//--------------------- .nv.constant0._ZN7cutlass13device_kernelIN5flash11enable_sm90INS1_16FlashAttnFwdSm90INS1_25CollectiveMainloopFwdSm90ILi2EN4cute5tupleIJNS5_1CILi1EEES8_S8_EEENS6_IJNS7_ILi192EEENS7_ILi128EEENS7_ILi96EEEEEELi96ENS_6half_tEfNS_4arch4Sm90ELb0ELb1ELb1ELb1ELb1ELb0ELb0ELb0ELb1ELb1ELb1ELb0EEENS1_21CollectiveEpilogueFwdINS6_IJSA_SC_SB_EEES9_SE_SG_Li384ELb1ELb1ELb1ELb0EEENS1_36VarlenDynamicPersistentTileSchedulerILi192ELi128ELi384ELi128ELb1ELb1ELb1ELb1ELb0ELb1EEEEEEEEEvNT_6ParamsE --------------------------
	.section	.nv.constant0._ZN7cutlass13device_kernelIN5flash11enable_sm90INS1_16FlashAttnFwdSm90INS1_25CollectiveMainloopFwdSm90ILi2EN4cute5tupleIJNS5_1CILi1EEES8_S8_EEENS6_IJNS7_ILi192EEENS7_ILi128EEENS7_ILi96EEEEEELi96ENS_6half_tEfNS_4arch4Sm90ELb0ELb1ELb1ELb1ELb1ELb0ELb0ELb0ELb1ELb1ELb1ELb0EEENS1_21CollectiveEpilogueFwdINS6_IJSA_SC_SB_EEES9_SE_SG_Li384ELb1ELb1ELb1ELb0EEENS1_36VarlenDynamicPersistentTileSchedulerILi192ELi128ELi384ELi128ELb1ELb1ELb1ELb1ELb0ELb1EEEEEEEEEvNT_6ParamsE,"a",@progbits
	.sectionflags	@""
	.align	4
.nv.constant0._ZN7cutlass13device_kernelIN5flash11enable_sm90INS1_16FlashAttnFwdSm90INS1_25CollectiveMainloopFwdSm90ILi2EN4cute5tupleIJNS5_1CILi1EEES8_S8_EEENS6_IJNS7_ILi192EEENS7_ILi128EEENS7_ILi96EEEEEELi96ENS_6half_tEfNS_4arch4Sm90ELb0ELb1ELb1ELb1ELb1ELb0ELb0ELb0ELb1ELb1ELb1ELb0EEENS1_21CollectiveEpilogueFwdINS6_IJSA_SC_SB_EEES9_SE_SG_Li384ELb1ELb1ELb1ELb0EEENS1_36VarlenDynamicPersistentTileSchedulerILi192ELi128ELi384ELi128ELb1ELb1ELb1ELb1ELb0ELb1EEEEEEEEEvNT_6ParamsE:
	.zero		3584


//--------------------- .nv.constant0._ZN7cutlass13device_kernelIN5flash11enable_sm90INS1_16FlashAttnFwdSm90INS1_25CollectiveMainloopFwdSm90ILi2EN4cute5tupleIJNS5_1CILi1EEES8_S8_EEENS6_IJNS7_ILi192EEENS7_ILi128EEENS7_ILi96EEEEEELi96ENS_6half_tEfNS_4arch4Sm90ELb0ELb1ELb1ELb1ELb1ELb1ELb0ELb0ELb1ELb1ELb1ELb0EEENS1_21CollectiveEpilogueFwdINS6_IJSA_SC_SB_EEES9_SE_SG_Li384ELb1ELb1ELb1ELb0EEENS1_36VarlenDynamicPersistentTileSchedulerILi192ELi128ELi384ELi128ELb1ELb1ELb1ELb1ELb0ELb1EEEEEEEEEvNT_6ParamsE --------------------------
	.section	.nv.constant0._ZN7cutlass13device_kernelIN5flash11enable_sm90INS1_16FlashAttnFwdSm90INS1_25CollectiveMainloopFwdSm90ILi2EN4cute5tupleIJNS5_1CILi1EEES8_S8_EEENS6_IJNS7_ILi192EEENS7_ILi128EEENS7_ILi96EEEEEELi96ENS_6half_tEfNS_4arch4Sm90ELb0ELb1ELb1ELb1ELb1ELb1ELb0ELb0ELb1ELb1ELb1ELb0EEENS1_21CollectiveEpilogueFwdINS6_IJSA_SC_SB_EEES9_SE_SG_Li384ELb1ELb1ELb1ELb0EEENS1_36VarlenDynamicPersistentTileSchedulerILi192ELi128ELi384ELi128ELb1ELb1ELb1ELb1ELb0ELb1EEEEEEEEEvNT_6ParamsE,"a",@progbits
	.sectionflags	@""
	.align	4
.nv.constant0._ZN7cutlass13device_kernelIN5flash11enable_sm90INS1_16FlashAttnFwdSm90INS1_25CollectiveMainloopFwdSm90ILi2EN4cute5tupleIJNS5_1CILi1EEES8_S8_EEENS6_IJNS7_ILi192EEENS7_ILi128EEENS7_ILi96EEEEEELi96ENS_6half_tEfNS_4arch4Sm90ELb0ELb1ELb1ELb1ELb1ELb1ELb0ELb0ELb1ELb1ELb1ELb0EEENS1_21CollectiveEpilogueFwdINS6_IJSA_SC_SB_EEES9_SE_SG_Li384ELb1ELb1ELb1ELb0EEENS1_36VarlenDynamicPersistentTileSchedulerILi192ELi128ELi384ELi128ELb1ELb1ELb1ELb1ELb0ELb1EEEEEEEEEvNT_6ParamsE:
	.zero		3584


//--------------------- .nv.constant0._ZN7cutlass13device_kernelIN5flash11enable_sm90INS1_16FlashAttnFwdSm90INS1_25CollectiveMainloopFwdSm90ILi2EN4cute5tupleIJNS5_1CILi1EEES8_S8_EEENS6_IJNS7_ILi192EEENS7_ILi128EEENS7_ILi96EEEEEELi96ENS_6half_tEfNS_4arch4Sm90ELb1ELb0ELb1ELb0ELb1ELb0ELb0ELb0ELb1ELb1ELb1ELb0EEENS1_21CollectiveEpilogueFwdINS6_IJSA_SC_SB_EEES9_SE_SG_Li384ELb0ELb1ELb1ELb0EEENS1_19SingleTileSchedulerILb0ELb1ELb1ELi192EEEEEEEEEvNT_6ParamsE --------------------------
	.section	.nv.constant0._ZN7cutlass13device_kernelIN5flash11enable_sm90INS1_16FlashAttnFwdSm90INS1_25CollectiveMainloopFwdSm90ILi2EN4cute5tupleIJNS5_1CILi1EEES8_S8_EEENS6_IJNS7_ILi192EEENS7_ILi128EEENS7_ILi96EEEEEELi96ENS_6half_tEfNS_4arch4Sm90ELb1ELb0ELb1ELb0ELb1ELb0ELb0ELb0ELb1ELb1ELb1ELb0EEENS1_21CollectiveEpilogueFwdINS6_IJSA_SC_SB_EEES9_SE_SG_Li384ELb0ELb1ELb1ELb0EEENS1_19SingleTileSchedulerILb0ELb1ELb1ELi192EEEEEEEEEvNT_6ParamsE,"a",@progbits
	.sectionflags	@""
	.align	4
.nv.constant0._ZN7cutlass13device_kernelIN5flash11enable_sm90INS1_16FlashAttnFwdSm90INS1_25CollectiveMainloopFwdSm90ILi2EN4cute5tupleIJNS5_1CILi1EEES8_S8_EEENS6_IJNS7_ILi192EEENS7_ILi128EEENS7_ILi96EEEEEELi96ENS_6half_tEfNS_4arch4Sm90ELb1ELb0ELb1ELb0ELb1ELb0ELb0ELb0ELb1ELb1ELb1ELb0EEENS1_21CollectiveEpilogueFwdINS6_IJSA_SC_SB_EEES9_SE_SG_Li384ELb0ELb1ELb1ELb0EEENS1_19SingleTileSchedulerILb0ELb1ELb1ELi192EEEEEEEEEvNT_6ParamsE:
	.zero		3456


//--------------------- .nv.constant0._ZN7cutlass13device_kernelIN5flash11enable_sm90INS1_16FlashAttnFwdSm90INS1_25CollectiveMainloopFwdSm90ILi2EN4cute5tupleIJNS5_1CILi1EEES8_S8_EEENS6_IJNS7_ILi192EEENS7_ILi128EEENS7_ILi96EEEEEELi96ENS_6half_tEfNS_4arch4Sm90ELb1ELb0ELb1ELb1ELb1ELb0ELb0ELb0ELb1ELb1ELb1ELb0EEENS1_21CollectiveEpilogueFwdINS6_IJSA_SC_SB_EEES9_SE_SG_Li384ELb1ELb1ELb1ELb0EEENS1_36VarlenDynamicPersistentTileSchedulerILi192ELi128ELi384ELi128ELb1ELb1ELb1ELb1ELb1ELb1EEEEEEEEEvNT_6ParamsE --------------------------
	.section	.nv.constant0._ZN7cutlass13device_kernelIN5flash11enable_sm90INS1_16FlashAttnFwdSm90INS1_25CollectiveMainloopFwdSm90ILi2EN4cute5tupleIJNS5_1CILi1EEES8_S8_EEENS6_IJNS7_ILi192EEENS7_ILi128EEENS7_ILi96EEEEEELi96ENS_6half_tEfNS_4arch4Sm90ELb1ELb0ELb1ELb1ELb1ELb0ELb0ELb0ELb1ELb1ELb1ELb0EEENS1_21CollectiveEpilogueFwdINS6_IJSA_SC_SB_EEES9_SE_SG_Li384ELb1ELb1ELb1ELb0EEENS1_36VarlenDynamicPersistentTileSchedulerILi192ELi128ELi384ELi128ELb1ELb1ELb1ELb1ELb1ELb1EEEEEEEEEvNT_6ParamsE,"a",@progbits
	.sectionflags	@""
	.align	4
.nv.constant0._ZN7cutlass13device_kernelIN5flash11enable_sm90INS1_16FlashAttnFwdSm90INS1_25CollectiveMainloopFwdSm90ILi2EN4cute5tupleIJNS5_1CILi1EEES8_S8_EEENS6_IJNS7_ILi192EEENS7_ILi128EEENS7_ILi96EEEEEELi96ENS_6half_tEfNS_4arch4Sm90ELb1ELb0ELb1ELb1ELb1ELb0ELb0ELb0ELb1ELb1ELb1ELb0EEENS1_21CollectiveEpilogueFwdINS6_IJSA_SC_SB_EEES9_SE_SG_Li384ELb1ELb1ELb1ELb0EEENS1_36VarlenDynamicPersistentTileSchedulerILi192ELi128ELi384ELi128ELb1ELb1ELb1ELb1ELb1ELb1EEEEEEEEEvNT_6ParamsE:
	.zero		3584


//--------------------- .nv.constant0._ZN7cutlass13device_kernelIN5flash11enable_sm90INS1_16FlashAttnFwdSm90INS1_25CollectiveMainloopFwdSm90ILi2EN4cute5tupleIJNS5_1CILi1EEES8_S8_EEENS6_IJNS7_ILi192EEENS7_ILi128EEENS7_ILi96EEEEEELi96ENS_6half_tEfNS_4arch4Sm90ELb1ELb0ELb1ELb1ELb1ELb1ELb0ELb0ELb1ELb1ELb1ELb0EEENS1_21CollectiveEpilogueFwdINS6_IJSA_SC_SB_EEES9_SE_SG_Li384ELb1ELb1ELb1ELb0EEENS1_36VarlenDynamicPersistentTileSchedulerILi192ELi128ELi384ELi128ELb1ELb1ELb1ELb1ELb1ELb1EEEEEEEEEvNT_6ParamsE --------------------------
	.section	.nv.constant0._ZN7cutlass13device_kernelIN5flash11enable_sm90INS1_16FlashAttnFwdSm90INS1_25CollectiveMainloopFwdSm90ILi2EN4cute5tupleIJNS5_1CILi1EEES8_S8_EEENS6_IJNS7_ILi192EEENS7_ILi128EEENS7_ILi96EEEEEELi96ENS_6half_tEfNS_4arch4Sm90ELb1ELb0ELb1ELb1ELb1ELb1ELb0ELb0ELb1ELb1ELb1ELb0EEENS1_21CollectiveEpilogueFwdINS6_IJSA_SC_SB_EEES9_SE_SG_Li384ELb1ELb1ELb1ELb0EEENS1_36VarlenDynamicPersistentTileSchedulerILi192ELi128ELi384ELi128ELb1ELb1ELb1ELb1ELb1ELb1EEEEEEEEEvNT_6ParamsE,"a",@progbits
	.sectionflags	@""
	.align	4
.nv.constant0._ZN7cutlass13device_kernelIN5flash11enable_sm90INS1_16FlashAttnFwdSm90INS1_25CollectiveMainloopFwdSm90ILi2EN4cute5tupleIJNS5_1CILi1EEES8_S8_EEENS6_IJNS7_ILi192EEENS7_ILi128EEENS7_ILi96EEEEEELi96ENS_6half_tEfNS_4arch4Sm90ELb1ELb0ELb1ELb1ELb1ELb1ELb0ELb0ELb1ELb1ELb1ELb0EEENS1_21CollectiveEpilogueFwdINS6_IJSA_SC_SB_EEES9_SE_SG_Li384ELb1ELb1ELb1ELb0EEENS1_36VarlenDynamicPersistentTileSchedulerILi192ELi128ELi384ELi128ELb1ELb1ELb1ELb1ELb1ELb1EEEEEEEEEvNT_6ParamsE:
	.zero		3584


//--------------------- SYMBOLS --------------------------

	.type		.nv.reservedSmem.offset0,@object
	.size		.nv.reservedSmem.offset0,0x4
